// auto-generated by cutlass_sweep.gemm — config: {"arch": "sm_90", "cluster_m": 2, "cluster_n": 1, "dtype": "int8", "dtype_b": "int8", "layout": "nt", "stages": 0, "tile_k": 64, "tile_m": 192, "tile_n": 96}
#include "cutlass/cutlass.h"
#include "cutlass/gemm/collective/collective_builder.hpp"
#include "cutlass/gemm/device/gemm_universal_adapter.h"
#include "cutlass/gemm/kernel/gemm_universal.hpp"
#include "cutlass/epilogue/collective/collective_builder.hpp"

using ElemA = int8_t;
using ElemB = int8_t;
using ElemCD = int8_t;
using Acc  = int32_t;
using TileShape    = cute::Shape<cute::_192, cute::_96, cute::_64>;
using ClusterShape = cute::Shape<cute::_2, cute::_1, cute::_1>;

using CollectiveEpilogue = typename cutlass::epilogue::collective::CollectiveBuilder<
    cutlass::arch::Sm90, cutlass::arch::OpClassTensorOp,
    TileShape, ClusterShape,
    cutlass::epilogue::collective::EpilogueTileAuto,
    Acc, Acc,
    ElemCD, cutlass::layout::RowMajor, 128 / cutlass::sizeof_bits<ElemCD>::value,
    ElemCD, cutlass::layout::RowMajor, 128 / cutlass::sizeof_bits<ElemCD>::value,
    cutlass::epilogue::collective::EpilogueScheduleAuto
  >::CollectiveOp;

using CollectiveMainloop = typename cutlass::gemm::collective::CollectiveBuilder<
    cutlass::arch::Sm90, cutlass::arch::OpClassTensorOp,
    ElemA, cutlass::layout::RowMajor, 128 / cutlass::sizeof_bits<ElemA>::value,
    ElemB, cutlass::layout::ColumnMajor, 128 / cutlass::sizeof_bits<ElemB>::value,
    Acc,
    TileShape, ClusterShape,
    cutlass::gemm::collective::StageCountAutoCarveout<static_cast<int>(sizeof(typename CollectiveEpilogue::SharedStorage))>,
    cutlass::gemm::collective::KernelScheduleAuto
  >::CollectiveOp;

using GemmKernel = cutlass::gemm::kernel::GemmUniversal<
    cute::Shape<int,int,int,int>,
    CollectiveMainloop,
    CollectiveEpilogue
>;
using Gemm = cutlass::gemm::device::GemmUniversalAdapter<GemmKernel>;

// Force the device kernel symbol into the cubin without needing a host main.
auto* _anchor = &cutlass::device_kernel<GemmKernel>;


// ===== COMPILED SASS (sm_90a) =====

	.target	sm_90a

	.elftype	@"ET_EXEC"


//--------------------- .note.nv.tkinfo           --------------------------
	.section	.note.nv.tkinfo,"",@"SHT_NOTE"
	.sectionflags	@"SHF_NOTE_NV_TKINFO"
	.tkinfo
        /*0018*/ 	.word	0x00000002
        /*0030*/ 	.string	""
        /*0030*/ 	.string	"ptxas"
        /*0030*/ 	.string	"Cuda compilation tools, release 13.0, V13.0.88"
        /*0030*/ 	.string	"Build cuda_13.0.r13.0/compiler.36424714_0"
        /*0030*/ 	.string	"-arch sm_90a -m 64 "



//--------------------- .note.nv.cuinfo           --------------------------
	.section	.note.nv.cuinfo,"",@"SHT_NOTE"
	.sectionflags	@"SHF_NOTE_NV_CUINFO"
        /*0018*/ 	.short	0x0002
        /*001a*/ 	.short	0x005a
        /*001c*/ 	.short	0x0082
	.zero		2


//--------------------- .nv.info                  --------------------------
	.section	.nv.info,"",@"SHT_CUDA_INFO"
	.align	4


	//----- nvinfo : EIATTR_REGCOUNT
	.align		4
        /*0000*/ 	.byte	0x04, 0x2f
        /*0002*/ 	.short	(.L_15 - .L_14)
	.align		4
.L_14:
        /*0004*/ 	.word	index@(_ZN7cutlass13device_kernelINS_4gemm6kernel13GemmUniversalIN4cute5tupleIJiiiiEEENS1_10collective13CollectiveMmaINS1_34MainloopSm90TmaGmmaWarpSpecializedILi12ENS5_IJNS4_1CILi2EEENSA_ILi1EEESC_EEENS1_35KernelTmaWarpSpecializedCooperativeEEENS5_IJNSA_ILi192EEENSA_ILi96EEENSA_ILi64EEEEEEaNS5_IJlSC_lEEEaSK_NS4_8TiledMMAINS4_8MMA_AtomIJNS4_4SM904GMMA26MMA_64x96x32_S32S8S8_SS_TNEEEENS4_6LayoutISD_NS5_IJSC_NSA_ILi0EEESS_EEEEENS5_IJNS4_10UnderscoreESV_SV_EEEEENS4_13SM90_TMA_LOADENS4_14ComposedLayoutINS4_7SwizzleILi2ELi4ELi3EEENS4_18smem_ptr_flag_bitsILi8EEENSR_INS5_IJNSA_ILi8EEESI_EEENS5_IJSI_SC_EEEEEEEvNS4_8identityENS4_23SM90_TMA_LOAD_MULTICASTES18_vS19_EENS_8epilogue10collective6detail29Sm90TmaWarpSpecializedAdapterINS1D_15DefaultEpilogueIaSK_SK_NS1C_6thread17LinearCombinationIaLi1EiiLNS1H_9ScaleType4KindE0ELNS_15FloatRoundStyleE2EaEENS1_15EpilogueDefaultEEEEEvvEEEEvNT_6ParamsE)
        /*0008*/ 	.word	0x000000a8


	//----- nvinfo : EIATTR_FRAME_SIZE
	.align		4
.L_15:
        /*000c*/ 	.byte	0x04, 0x11
        /*000e*/ 	.short	(.L_17 - .L_16)
	.align		4
.L_16:
        /*0010*/ 	.word	index@(_ZN7cutlass13device_kernelINS_4gemm6kernel13GemmUniversalIN4cute5tupleIJiiiiEEENS1_10collective13CollectiveMmaINS1_34MainloopSm90TmaGmmaWarpSpecializedILi12ENS5_IJNS4_1CILi2EEENSA_ILi1EEESC_EEENS1_35KernelTmaWarpSpecializedCooperativeEEENS5_IJNSA_ILi192EEENSA_ILi96EEENSA_ILi64EEEEEEaNS5_IJlSC_lEEEaSK_NS4_8TiledMMAINS4_8MMA_AtomIJNS4_4SM904GMMA26MMA_64x96x32_S32S8S8_SS_TNEEEENS4_6LayoutISD_NS5_IJSC_NSA_ILi0EEESS_EEEEENS5_IJNS4_10UnderscoreESV_SV_EEEEENS4_13SM90_TMA_LOADENS4_14ComposedLayoutINS4_7SwizzleILi2ELi4ELi3EEENS4_18smem_ptr_flag_bitsILi8EEENSR_INS5_IJNSA_ILi8EEESI_EEENS5_IJSI_SC_EEEEEEEvNS4_8identityENS4_23SM90_TMA_LOAD_MULTICASTES18_vS19_EENS_8epilogue10collective6detail29Sm90TmaWarpSpecializedAdapterINS1D_15DefaultEpilogueIaSK_SK_NS1C_6thread17LinearCombinationIaLi1EiiLNS1H_9ScaleType4KindE0ELNS_15FloatRoundStyleE2EaEENS1_15EpilogueDefaultEEEEEvvEEEEvNT_6ParamsE)
        /*0014*/ 	.word	0x00000000


	//----- nvinfo : EIATTR_MIN_STACK_SIZE
	.align		4
.L_17:
        /*0018*/ 	.byte	0x04, 0x12
        /*001a*/ 	.short	(.L_19 - .L_18)
	.align		4
.L_18:
        /*001c*/ 	.word	index@(_ZN7cutlass13device_kernelINS_4gemm6kernel13GemmUniversalIN4cute5tupleIJiiiiEEENS1_10collective13CollectiveMmaINS1_34MainloopSm90TmaGmmaWarpSpecializedILi12ENS5_IJNS4_1CILi2EEENSA_ILi1EEESC_EEENS1_35KernelTmaWarpSpecializedCooperativeEEENS5_IJNSA_ILi192EEENSA_ILi96EEENSA_ILi64EEEEEEaNS5_IJlSC_lEEEaSK_NS4_8TiledMMAINS4_8MMA_AtomIJNS4_4SM904GMMA26MMA_64x96x32_S32S8S8_SS_TNEEEENS4_6LayoutISD_NS5_IJSC_NSA_ILi0EEESS_EEEEENS5_IJNS4_10UnderscoreESV_SV_EEEEENS4_13SM90_TMA_LOADENS4_14ComposedLayoutINS4_7SwizzleILi2ELi4ELi3EEENS4_18smem_ptr_flag_bitsILi8EEENSR_INS5_IJNSA_ILi8EEESI_EEENS5_IJSI_SC_EEEEEEEvNS4_8identityENS4_23SM90_TMA_LOAD_MULTICASTES18_vS19_EENS_8epilogue10collective6detail29Sm90TmaWarpSpecializedAdapterINS1D_15DefaultEpilogueIaSK_SK_NS1C_6thread17LinearCombinationIaLi1EiiLNS1H_9ScaleType4KindE0ELNS_15FloatRoundStyleE2EaEENS1_15EpilogueDefaultEEEEEvvEEEEvNT_6ParamsE)
        /*0020*/ 	.word	0x00000000
.L_19:


//--------------------- .nv.compat                --------------------------
	.section	.nv.compat,"",@"SHT_CUDA_COMPAT_INFO"
	.align	4
        /*0000*/ 	.byte	0x02, 0x09, 0x01, 0x00, 0x02, 0x02, 0x04, 0x00, 0x02, 0x05, 0x05, 0x00, 0x03, 0x07, 0x01, 0x01
        /*0010*/ 	.byte	0x02, 0x03, 0x01, 0x00, 0x02, 0x06, 0x01, 0x00, 0x04, 0x0b, 0x08, 0x00, 0x00, 0x00, 0x00, 0x00
        /*0020*/ 	.byte	0x00, 0x00, 0x00, 0x00


//--------------------- .nv.info._ZN7cutlass13device_kernelINS_4gemm6kernel13GemmUniversalIN4cute5tupleIJiiiiEEENS1_10collective13CollectiveMmaINS1_34MainloopSm90TmaGmmaWarpSpecializedILi12ENS5_IJNS4_1CILi2EEENSA_ILi1EEESC_EEENS1_35KernelTmaWarpSpecializedCooperativeEEENS5_IJNSA_ILi192EEENSA_ILi96EEENSA_ILi64EEEEEEaNS5_IJlSC_lEEEaSK_NS4_8TiledMMAINS4_8MMA_AtomIJNS4_4SM904GMMA26MMA_64x96x32_S32S8S8_SS_TNEEEENS4_6LayoutISD_NS5_IJSC_NSA_ILi0EEESS_EEEEENS5_IJNS4_10UnderscoreESV_SV_EEEEENS4_13SM90_TMA_LOADENS4_14ComposedLayoutINS4_7SwizzleILi2ELi4ELi3EEENS4_18smem_ptr_flag_bitsILi8EEENSR_INS5_IJNSA_ILi8EEESI_EEENS5_IJSI_SC_EEEEEEEvNS4_8identityENS4_23SM90_TMA_LOAD_MULTICASTES18_vS19_EENS_8epilogue10collective6detail29Sm90TmaWarpSpecializedAdapterINS1D_15DefaultEpilogueIaSK_SK_NS1C_6thread17LinearCombinationIaLi1EiiLNS1H_9ScaleType4KindE0ELNS_15FloatRoundStyleE2EaEENS1_15EpilogueDefaultEEEEEvvEEEEvNT_6ParamsE --------------------------
	.section	.nv.info._ZN7cutlass13device_kernelINS_4gemm6kernel13GemmUniversalIN4cute5tupleIJiiiiEEENS1_10collective13CollectiveMmaINS1_34MainloopSm90TmaGmmaWarpSpecializedILi12ENS5_IJNS4_1CILi2EEENSA_ILi1EEESC_EEENS1_35KernelTmaWarpSpecializedCooperativeEEENS5_IJNSA_ILi192EEENSA_ILi96EEENSA_ILi64EEEEEEaNS5_IJlSC_lEEEaSK_NS4_8TiledMMAINS4_8MMA_AtomIJNS4_4SM904GMMA26MMA_64x96x32_S32S8S8_SS_TNEEEENS4_6LayoutISD_NS5_IJSC_NSA_ILi0EEESS_EEEEENS5_IJNS4_10UnderscoreESV_SV_EEEEENS4_13SM90_TMA_LOADENS4_14ComposedLayoutINS4_7SwizzleILi2ELi4ELi3EEENS4_18smem_ptr_flag_bitsILi8EEENSR_INS5_IJNSA_ILi8EEESI_EEENS5_IJSI_SC_EEEEEEEvNS4_8identityENS4_23SM90_TMA_LOAD_MULTICASTES18_vS19_EENS_8epilogue10collective6detail29Sm90TmaWarpSpecializedAdapterINS1D_15DefaultEpilogueIaSK_SK_NS1C_6thread17LinearCombinationIaLi1EiiLNS1H_9ScaleType4KindE0ELNS_15FloatRoundStyleE2EaEENS1_15EpilogueDefaultEEEEEvvEEEEvNT_6ParamsE,"",@"SHT_CUDA_INFO"
	.sectionflags	@""
	.align	4


	//----- nvinfo : EIATTR_CUDA_API_VERSION
	.align		4
        /*0000*/ 	.byte	0x04, 0x37
        /*0002*/ 	.short	(.L_21 - .L_20)
.L_20:
        /*0004*/ 	.word	0x00000082


	//----- nvinfo : EIATTR_KPARAM_INFO
	.align		4
.L_21:
        /*0008*/ 	.byte	0x04, 0x17
        /*000a*/ 	.short	(.L_23 - .L_22)
.L_22:
        /*000c*/ 	.word	0x00000000
        /*0010*/ 	.short	0x0000
        /*0012*/ 	.short	0x0070
        /*0014*/ 	.byte	0x00, 0xf0, 0x01, 0x10


	//----- nvinfo : EIATTR_SPARSE_MMA_MASK
	.align		4
.L_23:
        /*0018*/ 	.byte	0x03, 0x50
        /*001a*/ 	.short	0x0000


	//----- nvinfo : EIATTR_MAXREG_COUNT
	.align		4
        /*001c*/ 	.byte	0x03, 0x1b
        /*001e*/ 	.short	0x00a8


	//----- nvinfo : EIATTR_NUM_BARRIERS
	.align		4
        /*0020*/ 	.byte	0x02, 0x4c
        /*0022*/ 	.byte	0x01
	.zero		1


	//----- nvinfo : EIATTR_EXTERNS
	.align		4
        /*0024*/ 	.byte	0x04, 0x0f
        /*0026*/ 	.short	(.L_25 - .L_24)


	//   ....[0]....
	.align		4
.L_24:
        /*0028*/ 	.word	index@(__assertfail)


	//----- nvinfo : EIATTR_MERCURY_ISA_VERSION
	.align		4
.L_25:
        /*002c*/ 	.byte	0x03, 0x5f
        /*002e*/ 	.short	0x0101


	//----- nvinfo : EIATTR_INT_WARP_WIDE_INSTR_OFFSETS
	.align		4
        /*0030*/ 	.byte	0x04, 0x31
        /*0032*/ 	.short	(.L_27 - .L_26)


	//   ....[0]....
.L_26:
        /*0034*/ 	.word	0x000005b0


	//   ....[1]....
        /*0038*/ 	.word	0x000005e0


	//   ....[2]....
        /*003c*/ 	.word	0x000007a0


	//----- nvinfo : EIATTR_COOP_GROUP_MASK_REGIDS
	.align		4
.L_27:
        /*0040*/ 	.byte	0x04, 0x29
        /*0042*/ 	.short	(.L_29 - .L_28)


	//   ....[0]....
.L_28:
        /*0044*/ 	.word	0xffffffff


	//   ....[1]....
        /*0048*/ 	.word	0xffffffff


	//   ....[2]....
        /*004c*/ 	.word	0xffffffff


	//   ....[3]....
        /*0050*/ 	.word	0xffffffff


	//   ....[4]....
        /*0054*/ 	.word	0xffffffff


	//   ....[5]....
        /*0058*/ 	.word	0xffffffff


	//----- nvinfo : EIATTR_COOP_GROUP_INSTR_OFFSETS
	.align		4
.L_29:
        /*005c*/ 	.byte	0x04, 0x28
        /*005e*/ 	.short	(.L_31 - .L_30)


	//   ....[0]....
.L_30:
        /*0060*/ 	.word	0x00000060


	//   ....[1]....
        /*0064*/ 	.word	0x00000070


	//   ....[2]....
        /*0068*/ 	.word	0x00000130


	//   ....[3]....
        /*006c*/ 	.word	0x00000400


	//   ....[4]....
        /*0070*/ 	.word	0x00000920


	//   ....[5]....
        /*0074*/ 	.word	0x00001350


	//----- nvinfo : EIATTR_REG_RECONFIG
	.align		4
.L_31:
        /*0078*/ 	.byte	0x01, 0x54
	.zero		2


	//----- nvinfo : EIATTR_SYSCALL_OFFSETS
	.align		4
        /*007c*/ 	.byte	0x04, 0x46
        /*007e*/ 	.short	(.L_33 - .L_32)


	//   ....[0]....
.L_32:
        /*0080*/ 	.word	0x00001520


	//----- nvinfo : EIATTR_MBARRIER_INSTR_OFFSETS
	.align		4
.L_33:
        /*0084*/ 	.byte	0x04, 0x39
        /*0086*/ 	.short	(.L_35 - .L_34)


	//   ....[0]....
.L_34:
        /*0088*/ 	.word	0x00000250
        /*008c*/ 	.word	0x000000ff
        /*0090*/ 	.word	0x00000000
        /*0094*/ 	.short	0x0100
        /*0096*/ 	.byte	0x08
	.zero		1


	//   ....[1]....
        /*0098*/ 	.word	0x00000260
        /*009c*/ 	.word	0x000000ff
        /*00a0*/ 	.word	0x00000060
        /*00a4*/ 	.short	0x0100
        /*00a6*/ 	.byte	0x08
	.zero		1


	//   ....[2]....
        /*00a8*/ 	.word	0x00000270
        /*00ac*/ 	.word	0x000000ff
        /*00b0*/ 	.word	0x00000008
        /*00b4*/ 	.short	0x0100
        /*00b6*/ 	.byte	0x08
	.zero		1


	//   ....[3]....
        /*00b8*/ 	.word	0x00000280
        /*00bc*/ 	.word	0x000000ff
        /*00c0*/ 	.word	0x00000068
        /*00c4*/ 	.short	0x0100
        /*00c6*/ 	.byte	0x08
	.zero		1


	//   ....[4]....
        /*00c8*/ 	.word	0x00000290
        /*00cc*/ 	.word	0x000000ff
        /*00d0*/ 	.word	0x00000010
        /*00d4*/ 	.short	0x0100
        /*00d6*/ 	.byte	0x08
	.zero		1


	//   ....[5]....
        /*00d8*/ 	.word	0x000002a0
        /*00dc*/ 	.word	0x000000ff
        /*00e0*/ 	.word	0x00000070
        /*00e4*/ 	.short	0x0100
        /*00e6*/ 	.byte	0x08
	.zero		1


	//   ....[6]....
        /*00e8*/ 	.word	0x000002b0
        /*00ec*/ 	.word	0x000000ff
        /*00f0*/ 	.word	0x00000018
        /*00f4*/ 	.short	0x0100
        /*00f6*/ 	.byte	0x08
	.zero		1


	//   ....[7]....
        /*00f8*/ 	.word	0x000002c0
        /*00fc*/ 	.word	0x000000ff
        /*0100*/ 	.word	0x00000078
        /*0104*/ 	.short	0x0100
        /*0106*/ 	.byte	0x08
	.zero		1


	//   ....[8]....
        /*0108*/ 	.word	0x000002d0
        /*010c*/ 	.word	0x000000ff
        /*0110*/ 	.word	0x00000020
        /*0114*/ 	.short	0x0100
        /*0116*/ 	.byte	0x08
	.zero		1


	//   ....[9]....
        /*0118*/ 	.word	0x000002e0
        /*011c*/ 	.word	0x000000ff
        /*0120*/ 	.word	0x00000080
        /*0124*/ 	.short	0x0100
        /*0126*/ 	.byte	0x08
	.zero		1


	//   ....[10]....
        /*0128*/ 	.word	0x000002f0
        /*012c*/ 	.word	0x000000ff
        /*0130*/ 	.word	0x00000028
        /*0134*/ 	.short	0x0100
        /*0136*/ 	.byte	0x08
	.zero		1


	//   ....[11]....
        /*0138*/ 	.word	0x00000300
        /*013c*/ 	.word	0x000000ff
        /*0140*/ 	.word	0x00000088
        /*0144*/ 	.short	0x0100
        /*0146*/ 	.byte	0x08
	.zero		1


	//   ....[12]....
        /*0148*/ 	.word	0x00000310
        /*014c*/ 	.word	0x000000ff
        /*0150*/ 	.word	0x00000030
        /*0154*/ 	.short	0x0100
        /*0156*/ 	.byte	0x08
	.zero		1


	//   ....[13]....
        /*0158*/ 	.word	0x00000320
        /*015c*/ 	.word	0x000000ff
        /*0160*/ 	.word	0x00000090
        /*0164*/ 	.short	0x0100
        /*0166*/ 	.byte	0x08
	.zero		1


	//   ....[14]....
        /*0168*/ 	.word	0x00000330
        /*016c*/ 	.word	0x000000ff
        /*0170*/ 	.word	0x00000038
        /*0174*/ 	.short	0x0100
        /*0176*/ 	.byte	0x08
	.zero		1


	//   ....[15]....
        /*0178*/ 	.word	0x00000340
        /*017c*/ 	.word	0x000000ff
        /*0180*/ 	.word	0x00000098
        /*0184*/ 	.short	0x0100
        /*0186*/ 	.byte	0x08
	.zero		1


	//   ....[16]....
        /*0188*/ 	.word	0x00000350
        /*018c*/ 	.word	0x000000ff
        /*0190*/ 	.word	0x00000040
        /*0194*/ 	.short	0x0100
        /*0196*/ 	.byte	0x08
	.zero		1


	//   ....[17]....
        /*0198*/ 	.word	0x00000360
        /*019c*/ 	.word	0x000000ff
        /*01a0*/ 	.word	0x000000a0
        /*01a4*/ 	.short	0x0100
        /*01a6*/ 	.byte	0x08
	.zero		1


	//   ....[18]....
        /*01a8*/ 	.word	0x00000370
        /*01ac*/ 	.word	0x000000ff
        /*01b0*/ 	.word	0x00000048
        /*01b4*/ 	.short	0x0100
        /*01b6*/ 	.byte	0x08
	.zero		1


	//   ....[19]....
        /*01b8*/ 	.word	0x00000380
        /*01bc*/ 	.word	0x000000ff
        /*01c0*/ 	.word	0x000000a8
        /*01c4*/ 	.short	0x0100
        /*01c6*/ 	.byte	0x08
	.zero		1


	//   ....[20]....
        /*01c8*/ 	.word	0x00000390
        /*01cc*/ 	.word	0x000000ff
        /*01d0*/ 	.word	0x00000050
        /*01d4*/ 	.short	0x0100
        /*01d6*/ 	.byte	0x08
	.zero		1


	//   ....[21]....
        /*01d8*/ 	.word	0x000003a0
        /*01dc*/ 	.word	0x000000ff
        /*01e0*/ 	.word	0x000000b0
        /*01e4*/ 	.short	0x0100
        /*01e6*/ 	.byte	0x08
	.zero		1


	//   ....[22]....
        /*01e8*/ 	.word	0x000003b0
        /*01ec*/ 	.word	0x000000ff
        /*01f0*/ 	.word	0x00000058
        /*01f4*/ 	.short	0x0100
        /*01f6*/ 	.byte	0x08
	.zero		1


	//   ....[23]....
        /*01f8*/ 	.word	0x000003c0
        /*01fc*/ 	.word	0x000000ff
        /*0200*/ 	.word	0x000000b8
        /*0204*/ 	.short	0x0100
        /*0206*/ 	.byte	0x08
	.zero		1


	//   ....[24]....
        /*0208*/ 	.word	0x00000820
        /*020c*/ 	.word	0x000000ff
        /*0210*/ 	.word	0x000000d0
        /*0214*/ 	.short	0x0100
        /*0216*/ 	.byte	0x06
	.zero		1


	//   ....[25]....
        /*0218*/ 	.word	0x000008b0
        /*021c*/ 	.word	0x000000ff
        /*0220*/ 	.word	0x000000d8
        /*0224*/ 	.short	0x0100
        /*0226*/ 	.byte	0x06
	.zero		1


	//   ....[26]....
        /*0228*/ 	.word	0x000015f0
        /*022c*/ 	.word	0x00000003
        /*0230*/ 	.word	0x00000000
        /*0234*/ 	.short	0x010a
        /*0236*/ 	.byte	0x3f
	.zero		1


	//   ....[27]....
        /*0238*/ 	.word	0x00001630
        /*023c*/ 	.word	0x00000003
        /*0240*/ 	.word	0x00000000
        /*0244*/ 	.short	0x010a
        /*0246*/ 	.byte	0x3f
	.zero		1


	//   ....[28]....
        /*0248*/ 	.word	0x000019b0
        /*024c*/ 	.word	0x00000005
        /*0250*/ 	.word	0x00000000
        /*0254*/ 	.short	0x010a
        /*0256*/ 	.byte	0x3f
	.zero		1


	//   ....[29]....
        /*0258*/ 	.word	0x000019f0
        /*025c*/ 	.word	0x00000005
        /*0260*/ 	.word	0x00000000
        /*0264*/ 	.short	0x010a
        /*0266*/ 	.byte	0x3f
	.zero		1


	//   ....[30]....
        /*0268*/ 	.word	0x00001c10
        /*026c*/ 	.word	0x00000005
        /*0270*/ 	.word	0x00000000
        /*0274*/ 	.short	0x0101
        /*0276*/ 	.byte	0x3f
	.zero		1


	//   ....[31]....
        /*0278*/ 	.word	0x00001e30
        /*027c*/ 	.word	0x00000003
        /*0280*/ 	.word	0x00000000
        /*0284*/ 	.short	0x0101
        /*0286*/ 	.byte	0x3f
	.zero		1


	//   ....[32]....
        /*0288*/ 	.word	0x00007c90
        /*028c*/ 	.word	0x00000017
        /*0290*/ 	.word	0x00000060
        /*0294*/ 	.short	0x010a
        /*0296*/ 	.byte	0x3f
	.zero		1


	//   ....[33]....
        /*0298*/ 	.word	0x00008000
        /*029c*/ 	.word	0x00000003
        /*02a0*/ 	.word	0x000000d8
        /*02a4*/ 	.short	0x0101
        /*02a6*/ 	.byte	0x3f
	.zero		1


	//   ....[34]....
        /*02a8*/ 	.word	0x00008760
        /*02ac*/ 	.word	0x00000007
        /*02b0*/ 	.word	0x00000000
        /*02b4*/ 	.short	0x010a
        /*02b6*/ 	.byte	0x3f
	.zero		1


	//   ....[35]....
        /*02b8*/ 	.word	0x000087e0
        /*02bc*/ 	.word	0x00000008
        /*02c0*/ 	.word	0x00000000
        /*02c4*/ 	.short	0x010a
        /*02c6*/ 	.byte	0x3f
	.zero		1


	//   ....[36]....
        /*02c8*/ 	.word	0x00008870
        /*02cc*/ 	.word	0x00000009
        /*02d0*/ 	.word	0x00000000
        /*02d4*/ 	.short	0x010a
        /*02d6*/ 	.byte	0x3f
	.zero		1


	//   ....[37]....
        /*02d8*/ 	.word	0x00008900
        /*02dc*/ 	.word	0x00000008
        /*02e0*/ 	.word	0x00000000
        /*02e4*/ 	.short	0x010a
        /*02e6*/ 	.byte	0x3f
	.zero		1


	//   ....[38]....
        /*02e8*/ 	.word	0x00008990
        /*02ec*/ 	.word	0x00000009
        /*02f0*/ 	.word	0x00000000
        /*02f4*/ 	.short	0x010a
        /*02f6*/ 	.byte	0x3f
	.zero		1


	//   ....[39]....
        /*02f8*/ 	.word	0x00008a20
        /*02fc*/ 	.word	0x00000008
        /*0300*/ 	.word	0x00000000
        /*0304*/ 	.short	0x010a
        /*0306*/ 	.byte	0x3f
	.zero		1


	//   ....[40]....
        /*0308*/ 	.word	0x00008ab0
        /*030c*/ 	.word	0x00000009
        /*0310*/ 	.word	0x00000000
        /*0314*/ 	.short	0x010a
        /*0316*/ 	.byte	0x3f
	.zero		1


	//   ....[41]....
        /*0318*/ 	.word	0x00008b40
        /*031c*/ 	.word	0x00000008
        /*0320*/ 	.word	0x00000000
        /*0324*/ 	.short	0x010a
        /*0326*/ 	.byte	0x3f
	.zero		1


	//   ....[42]....
        /*0328*/ 	.word	0x00008bd0
        /*032c*/ 	.word	0x00000009
        /*0330*/ 	.word	0x00000000
        /*0334*/ 	.short	0x010a
        /*0336*/ 	.byte	0x3f
	.zero		1


	//   ....[43]....
        /*0338*/ 	.word	0x00008c60
        /*033c*/ 	.word	0x00000008
        /*0340*/ 	.word	0x00000000
        /*0344*/ 	.short	0x010a
        /*0346*/ 	.byte	0x3f
	.zero		1


	//   ....[44]....
        /*0348*/ 	.word	0x00008cf0
        /*034c*/ 	.word	0x0000000b
        /*0350*/ 	.word	0x00000000
        /*0354*/ 	.short	0x010a
        /*0356*/ 	.byte	0x3f
	.zero		1


	//   ....[45]....
        /*0358*/ 	.word	0x00008d80
        /*035c*/ 	.word	0x00000003
        /*0360*/ 	.word	0x00000000
        /*0364*/ 	.short	0x010a
        /*0366*/ 	.byte	0x3f
	.zero		1


	//   ....[46]....
        /*0368*/ 	.word	0x00008de0
        /*036c*/ 	.word	0x00000003
        /*0370*/ 	.word	0x00000000
        /*0374*/ 	.short	0x010a
        /*0376*/ 	.byte	0x3f
	.zero		1


	//   ....[47]....
        /*0378*/ 	.word	0x00008e30
        /*037c*/ 	.word	0x00000005
        /*0380*/ 	.word	0x00000000
        /*0384*/ 	.short	0x010a
        /*0386*/ 	.byte	0x3f
	.zero		1


	//   ....[48]....
        /*0388*/ 	.word	0x00008f00
        /*038c*/ 	.word	0x00000017
        /*0390*/ 	.word	0x00000060
        /*0394*/ 	.short	0x010a
        /*0396*/ 	.byte	0x3f
	.zero		1


	//   ....[49]....
        /*0398*/ 	.word	0x00008fd0
        /*039c*/ 	.word	0x00000007
        /*03a0*/ 	.word	0x00000000
        /*03a4*/ 	.short	0x010a
        /*03a6*/ 	.byte	0x3f
	.zero		1


	//   ....[50]....
        /*03a8*/ 	.word	0x00009020
        /*03ac*/ 	.word	0x00000008
        /*03b0*/ 	.word	0x00000000
        /*03b4*/ 	.short	0x010a
        /*03b6*/ 	.byte	0x3f
	.zero		1


	//   ....[51]....
        /*03b8*/ 	.word	0x00009070
        /*03bc*/ 	.word	0x00000009
        /*03c0*/ 	.word	0x00000000
        /*03c4*/ 	.short	0x010a
        /*03c6*/ 	.byte	0x3f
	.zero		1


	//   ....[52]....
        /*03c8*/ 	.word	0x000090c0
        /*03cc*/ 	.word	0x00000008
        /*03d0*/ 	.word	0x00000000
        /*03d4*/ 	.short	0x010a
        /*03d6*/ 	.byte	0x3f
	.zero		1


	//   ....[53]....
        /*03d8*/ 	.word	0x00009110
        /*03dc*/ 	.word	0x00000009
        /*03e0*/ 	.word	0x00000000
        /*03e4*/ 	.short	0x010a
        /*03e6*/ 	.byte	0x3f
	.zero		1


	//   ....[54]....
        /*03e8*/ 	.word	0x00009160
        /*03ec*/ 	.word	0x00000008
        /*03f0*/ 	.word	0x00000000
        /*03f4*/ 	.short	0x010a
        /*03f6*/ 	.byte	0x3f
	.zero		1


	//   ....[55]....
        /*03f8*/ 	.word	0x000091b0
        /*03fc*/ 	.word	0x00000009
        /*0400*/ 	.word	0x00000000
        /*0404*/ 	.short	0x010a
        /*0406*/ 	.byte	0x3f
	.zero		1


	//   ....[56]....
        /*0408*/ 	.word	0x00009200
        /*040c*/ 	.word	0x00000008
        /*0410*/ 	.word	0x00000000
        /*0414*/ 	.short	0x010a
        /*0416*/ 	.byte	0x3f
	.zero		1


	//   ....[57]....
        /*0418*/ 	.word	0x00009250
        /*041c*/ 	.word	0x00000009
        /*0420*/ 	.word	0x00000000
        /*0424*/ 	.short	0x010a
        /*0426*/ 	.byte	0x3f
	.zero		1


	//   ....[58]....
        /*0428*/ 	.word	0x000092a0
        /*042c*/ 	.word	0x00000008
        /*0430*/ 	.word	0x00000000
        /*0434*/ 	.short	0x010a
        /*0436*/ 	.byte	0x3f
	.zero		1


	//   ....[59]....
        /*0438*/ 	.word	0x000092f0
        /*043c*/ 	.word	0x0000000b
        /*0440*/ 	.word	0x00000000
        /*0444*/ 	.short	0x010a
        /*0446*/ 	.byte	0x3f
	.zero		1


	//----- nvinfo : EIATTR_NUM_MBARRIERS
	.align		4
.L_35:
        /*0448*/ 	.byte	0x03, 0x38
        /*044a*/ 	.short	0x001a


	//----- nvinfo : EIATTR_EXIT_INSTR_OFFSETS
	.align		4
        /*044c*/ 	.byte	0x04, 0x1c
        /*044e*/ 	.short	(.L_37 - .L_36)


	//   ....[0]....
.L_36:
        /*0450*/ 	.word	0x00000a80


	//   ....[1]....
        /*0454*/ 	.word	0x00001290


	//   ....[2]....
        /*0458*/ 	.word	0x000073a0


	//   ....[3]....
        /*045c*/ 	.word	0x00007900


	//   ....[4]....
        /*0460*/ 	.word	0x00008dd0


	//----- nvinfo : EIATTR_MAX_THREADS
	.align		4
.L_37:
        /*0464*/ 	.byte	0x04, 0x05
        /*0466*/ 	.short	(.L_39 - .L_38)
.L_38:
        /*0468*/ 	.word	0x00000180
        /*046c*/ 	.word	0x00000001
        /*0470*/ 	.word	0x00000001


	//----- nvinfo : EIATTR_CRS_STACK_SIZE
	.align		4
.L_39:
        /*0474*/ 	.byte	0x04, 0x1e
        /*0476*/ 	.short	(.L_41 - .L_40)
.L_40:
        /*0478*/ 	.word	0x00000000


	//----- nvinfo : EIATTR_CBANK_PARAM_SIZE
	.align		4
.L_41:
        /*047c*/ 	.byte	0x03, 0x19
        /*047e*/ 	.short	0x0470


	//----- nvinfo : EIATTR_PARAM_CBANK
	.align		4
        /*0480*/ 	.byte	0x04, 0x0a
        /*0482*/ 	.short	(.L_43 - .L_42)
	.align		4
.L_42:
        /*0484*/ 	.word	index@(.nv.constant0._ZN7cutlass13device_kernelINS_4gemm6kernel13GemmUniversalIN4cute5tupleIJiiiiEEENS1_10collective13CollectiveMmaINS1_34MainloopSm90TmaGmmaWarpSpecializedILi12ENS5_IJNS4_1CILi2EEENSA_ILi1EEESC_EEENS1_35KernelTmaWarpSpecializedCooperativeEEENS5_IJNSA_ILi192EEENSA_ILi96EEENSA_ILi64EEEEEEaNS5_IJlSC_lEEEaSK_NS4_8TiledMMAINS4_8MMA_AtomIJNS4_4SM904GMMA26MMA_64x96x32_S32S8S8_SS_TNEEEENS4_6LayoutISD_NS5_IJSC_NSA_ILi0EEESS_EEEEENS5_IJNS4_10UnderscoreESV_SV_EEEEENS4_13SM90_TMA_LOADENS4_14ComposedLayoutINS4_7SwizzleILi2ELi4ELi3EEENS4_18smem_ptr_flag_bitsILi8EEENSR_INS5_IJNSA_ILi8EEESI_EEENS5_IJSI_SC_EEEEEEEvNS4_8identityENS4_23SM90_TMA_LOAD_MULTICASTES18_vS19_EENS_8epilogue10collective6detail29Sm90TmaWarpSpecializedAdapterINS1D_15DefaultEpilogueIaSK_SK_NS1C_6thread17LinearCombinationIaLi1EiiLNS1H_9ScaleType4KindE0ELNS_15FloatRoundStyleE2EaEENS1_15EpilogueDefaultEEEEEvvEEEEvNT_6ParamsE)
        /*0488*/ 	.short	0x0210
        /*048a*/ 	.short	0x0470


	//----- nvinfo : EIATTR_SW_WAR
	.align		4
.L_43:
        /*048c*/ 	.byte	0x04, 0x36
        /*048e*/ 	.short	(.L_45 - .L_44)
.L_44:
        /*0490*/ 	.word	0x00000008
.L_45:


//--------------------- .nv.callgraph             --------------------------
	.section	.nv.callgraph,"",@"SHT_CUDA_CALLGRAPH"
	.align	4
	.sectionentsize	8
	.align		4
        /*0000*/ 	.word	0x00000000
	.align		4
        /*0004*/ 	.word	0xffffffff
	.align		4
        /*0008*/ 	.word	index@(_ZN7cutlass13device_kernelINS_4gemm6kernel13GemmUniversalIN4cute5tupleIJiiiiEEENS1_10collective13CollectiveMmaINS1_34MainloopSm90TmaGmmaWarpSpecializedILi12ENS5_IJNS4_1CILi2EEENSA_ILi1EEESC_EEENS1_35KernelTmaWarpSpecializedCooperativeEEENS5_IJNSA_ILi192EEENSA_ILi96EEENSA_ILi64EEEEEEaNS5_IJlSC_lEEEaSK_NS4_8TiledMMAINS4_8MMA_AtomIJNS4_4SM904GMMA26MMA_64x96x32_S32S8S8_SS_TNEEEENS4_6LayoutISD_NS5_IJSC_NSA_ILi0EEESS_EEEEENS5_IJNS4_10UnderscoreESV_SV_EEEEENS4_13SM90_TMA_LOADENS4_14ComposedLayoutINS4_7SwizzleILi2ELi4ELi3EEENS4_18smem_ptr_flag_bitsILi8EEENSR_INS5_IJNSA_ILi8EEESI_EEENS5_IJSI_SC_EEEEEEEvNS4_8identityENS4_23SM90_TMA_LOAD_MULTICASTES18_vS19_EENS_8epilogue10collective6detail29Sm90TmaWarpSpecializedAdapterINS1D_15DefaultEpilogueIaSK_SK_NS1C_6thread17LinearCombinationIaLi1EiiLNS1H_9ScaleType4KindE0ELNS_15FloatRoundStyleE2EaEENS1_15EpilogueDefaultEEEEEvvEEEEvNT_6ParamsE)
	.align		4
        /*000c*/ 	.word	index@(__assertfail)
	.align		4
        /*0010*/ 	.word	0x00000000
	.align		4
        /*0014*/ 	.word	0xfffffffe
	.align		4
        /*0018*/ 	.word	0x00000000
	.align		4
        /*001c*/ 	.word	0xfffffffd
	.align		4
        /*0020*/ 	.word	0x00000000
	.align		4
        /*0024*/ 	.word	0xfffffffc


//--------------------- .nv.constant4             --------------------------
	.section	.nv.constant4,"a",@progbits
	.align	8
	.align		8
.nv.constant4:
        /*0000*/ 	.dword	__assertfail
	.align		8
        /*0008*/ 	.dword	__unnamed_1
	.align		8
        /*0010*/ 	.dword	_ZN39_INTERNAL_f64a3fa3_4_k_cu_fb504c22_98794cuda3std3__45__cpo5beginE
	.align		8
        /*0018*/ 	.dword	_ZN39_INTERNAL_f64a3fa3_4_k_cu_fb504c22_98794cuda3std3__45__cpo3endE
	.align		8
        /*0020*/ 	.dword	_ZN39_INTERNAL_f64a3fa3_4_k_cu_fb504c22_98794cuda3std3__45__cpo6cbeginE
	.align		8
        /*0028*/ 	.dword	_ZN39_INTERNAL_f64a3fa3_4_k_cu_fb504c22_98794cuda3std3__45__cpo4cendE
	.align		8
        /*0030*/ 	.dword	_ZN39_INTERNAL_f64a3fa3_4_k_cu_fb504c22_98794cuda3std3__441_GLOBAL__N__f64a3fa3_4_k_cu_fb504c22_98796ignoreE
	.align		8
        /*0038*/ 	.dword	_ZN39_INTERNAL_f64a3fa3_4_k_cu_fb504c22_98794cuda3std3__419piecewise_constructE
	.align		8
        /*0040*/ 	.dword	_ZN39_INTERNAL_f64a3fa3_4_k_cu_fb504c22_98794cuda3std3__48in_placeE
	.align		8
        /*0048*/ 	.dword	_ZN39_INTERNAL_f64a3fa3_4_k_cu_fb504c22_98794cuda3std6ranges3__45__cpo4swapE
	.align		8
        /*0050*/ 	.dword	_ZN39_INTERNAL_f64a3fa3_4_k_cu_fb504c22_98794cuda3std6ranges3__45__cpo9iter_moveE
	.align		8
        /*0058*/ 	.dword	_ZN39_INTERNAL_f64a3fa3_4_k_cu_fb504c22_98794cute7productE
	.align		8
        /*0060*/ 	.dword	_ZN39_INTERNAL_f64a3fa3_4_k_cu_fb504c22_98794cute1_E
	.align		8
        /*0068*/ 	.dword	$str$22
	.align		8
        /*0070*/ 	.dword	$str$23


//--------------------- .text._ZN7cutlass13device_kernelINS_4gemm6kernel13GemmUniversalIN4cute5tupleIJiiiiEEENS1_10collective13CollectiveMmaINS1_34MainloopSm90TmaGmmaWarpSpecializedILi12ENS5_IJNS4_1CILi2EEENSA_ILi1EEESC_EEENS1_35KernelTmaWarpSpecializedCooperativeEEENS5_IJNSA_ILi192EEENSA_ILi96EEENSA_ILi64EEEEEEaNS5_IJlSC_lEEEaSK_NS4_8TiledMMAINS4_8MMA_AtomIJNS4_4SM904GMMA26MMA_64x96x32_S32S8S8_SS_TNEEEENS4_6LayoutISD_NS5_IJSC_NSA_ILi0EEESS_EEEEENS5_IJNS4_10UnderscoreESV_SV_EEEEENS4_13SM90_TMA_LOADENS4_14ComposedLayoutINS4_7SwizzleILi2ELi4ELi3EEENS4_18smem_ptr_flag_bitsILi8EEENSR_INS5_IJNSA_ILi8EEESI_EEENS5_IJSI_SC_EEEEEEEvNS4_8identityENS4_23SM90_TMA_LOAD_MULTICASTES18_vS19_EENS_8epilogue10collective6detail29Sm90TmaWarpSpecializedAdapterINS1D_15DefaultEpilogueIaSK_SK_NS1C_6thread17LinearCombinationIaLi1EiiLNS1H_9ScaleType4KindE0ELNS_15FloatRoundStyleE2EaEENS1_15EpilogueDefaultEEEEEvvEEEEvNT_6ParamsE --------------------------
	.section	.text._ZN7cutlass13device_kernelINS_4gemm6kernel13GemmUniversalIN4cute5tupleIJiiiiEEENS1_10collective13CollectiveMmaINS1_34MainloopSm90TmaGmmaWarpSpecializedILi12ENS5_IJNS4_1CILi2EEENSA_ILi1EEESC_EEENS1_35KernelTmaWarpSpecializedCooperativeEEENS5_IJNSA_ILi192EEENSA_ILi96EEENSA_ILi64EEEEEEaNS5_IJlSC_lEEEaSK_NS4_8TiledMMAINS4_8MMA_AtomIJNS4_4SM904GMMA26MMA_64x96x32_S32S8S8_SS_TNEEEENS4_6LayoutISD_NS5_IJSC_NSA_ILi0EEESS_EEEEENS5_IJNS4_10UnderscoreESV_SV_EEEEENS4_13SM90_TMA_LOADENS4_14ComposedLayoutINS4_7SwizzleILi2ELi4ELi3EEENS4_18smem_ptr_flag_bitsILi8EEENSR_INS5_IJNSA_ILi8EEESI_EEENS5_IJSI_SC_EEEEEEEvNS4_8identityENS4_23SM90_TMA_LOAD_MULTICASTES18_vS19_EENS_8epilogue10collective6detail29Sm90TmaWarpSpecializedAdapterINS1D_15DefaultEpilogueIaSK_SK_NS1C_6thread17LinearCombinationIaLi1EiiLNS1H_9ScaleType4KindE0ELNS_15FloatRoundStyleE2EaEENS1_15EpilogueDefaultEEEEEvvEEEEvNT_6ParamsE,"ax",@progbits
	.align	128
.text._ZN7cutlass13device_kernelINS_4gemm6kernel13GemmUniversalIN4cute5tupleIJiiiiEEENS1_10collective13CollectiveMmaINS1_34MainloopSm90TmaGmmaWarpSpecializedILi12ENS5_IJNS4_1CILi2EEENSA_ILi1EEESC_EEENS1_35KernelTmaWarpSpecializedCooperativeEEENS5_IJNSA_ILi192EEENSA_ILi96EEENSA_ILi64EEEEEEaNS5_IJlSC_lEEEaSK_NS4_8TiledMMAINS4_8MMA_AtomIJNS4_4SM904GMMA26MMA_64x96x32_S32S8S8_SS_TNEEEENS4_6LayoutISD_NS5_IJSC_NSA_ILi0EEESS_EEEEENS5_IJNS4_10UnderscoreESV_SV_EEEEENS4_13SM90_TMA_LOADENS4_14ComposedLayoutINS4_7SwizzleILi2ELi4ELi3EEENS4_18smem_ptr_flag_bitsILi8EEENSR_INS5_IJNSA_ILi8EEESI_EEENS5_IJSI_SC_EEEEEEEvNS4_8identityENS4_23SM90_TMA_LOAD_MULTICASTES18_vS19_EENS_8epilogue10collective6detail29Sm90TmaWarpSpecializedAdapterINS1D_15DefaultEpilogueIaSK_SK_NS1C_6thread17LinearCombinationIaLi1EiiLNS1H_9ScaleType4KindE0ELNS_15FloatRoundStyleE2EaEENS1_15EpilogueDefaultEEEEEvvEEEEvNT_6ParamsE:
        .type           _ZN7cutlass13device_kernelINS_4gemm6kernel13GemmUniversalIN4cute5tupleIJiiiiEEENS1_10collective13CollectiveMmaINS1_34MainloopSm90TmaGmmaWarpSpecializedILi12ENS5_IJNS4_1CILi2EEENSA_ILi1EEESC_EEENS1_35KernelTmaWarpSpecializedCooperativeEEENS5_IJNSA_ILi192EEENSA_ILi96EEENSA_ILi64EEEEEEaNS5_IJlSC_lEEEaSK_NS4_8TiledMMAINS4_8MMA_AtomIJNS4_4SM904GMMA26MMA_64x96x32_S32S8S8_SS_TNEEEENS4_6LayoutISD_NS5_IJSC_NSA_ILi0EEESS_EEEEENS5_IJNS4_10UnderscoreESV_SV_EEEEENS4_13SM90_TMA_LOADENS4_14ComposedLayoutINS4_7SwizzleILi2ELi4ELi3EEENS4_18smem_ptr_flag_bitsILi8EEENSR_INS5_IJNSA_ILi8EEESI_EEENS5_IJSI_SC_EEEEEEEvNS4_8identityENS4_23SM90_TMA_LOAD_MULTICASTES18_vS19_EENS_8epilogue10collective6detail29Sm90TmaWarpSpecializedAdapterINS1D_15DefaultEpilogueIaSK_SK_NS1C_6thread17LinearCombinationIaLi1EiiLNS1H_9ScaleType4KindE0ELNS_15FloatRoundStyleE2EaEENS1_15EpilogueDefaultEEEEEvvEEEEvNT_6ParamsE,@function
        .size           _ZN7cutlass13device_kernelINS_4gemm6kernel13GemmUniversalIN4cute5tupleIJiiiiEEENS1_10collective13CollectiveMmaINS1_34MainloopSm90TmaGmmaWarpSpecializedILi12ENS5_IJNS4_1CILi2EEENSA_ILi1EEESC_EEENS1_35KernelTmaWarpSpecializedCooperativeEEENS5_IJNSA_ILi192EEENSA_ILi96EEENSA_ILi64EEEEEEaNS5_IJlSC_lEEEaSK_NS4_8TiledMMAINS4_8MMA_AtomIJNS4_4SM904GMMA26MMA_64x96x32_S32S8S8_SS_TNEEEENS4_6LayoutISD_NS5_IJSC_NSA_ILi0EEESS_EEEEENS5_IJNS4_10UnderscoreESV_SV_EEEEENS4_13SM90_TMA_LOADENS4_14ComposedLayoutINS4_7SwizzleILi2ELi4ELi3EEENS4_18smem_ptr_flag_bitsILi8EEENSR_INS5_IJNSA_ILi8EEESI_EEENS5_IJSI_SC_EEEEEEEvNS4_8identityENS4_23SM90_TMA_LOAD_MULTICASTES18_vS19_EENS_8epilogue10collective6detail29Sm90TmaWarpSpecializedAdapterINS1D_15DefaultEpilogueIaSK_SK_NS1C_6thread17LinearCombinationIaLi1EiiLNS1H_9ScaleType4KindE0ELNS_15FloatRoundStyleE2EaEENS1_15EpilogueDefaultEEEEEvvEEEEvNT_6ParamsE,(.L_x_284 - _ZN7cutlass13device_kernelINS_4gemm6kernel13GemmUniversalIN4cute5tupleIJiiiiEEENS1_10collective13CollectiveMmaINS1_34MainloopSm90TmaGmmaWarpSpecializedILi12ENS5_IJNS4_1CILi2EEENSA_ILi1EEESC_EEENS1_35KernelTmaWarpSpecializedCooperativeEEENS5_IJNSA_ILi192EEENSA_ILi96EEENSA_ILi64EEEEEEaNS5_IJlSC_lEEEaSK_NS4_8TiledMMAINS4_8MMA_AtomIJNS4_4SM904GMMA26MMA_64x96x32_S32S8S8_SS_TNEEEENS4_6LayoutISD_NS5_IJSC_NSA_ILi0EEESS_EEEEENS5_IJNS4_10UnderscoreESV_SV_EEEEENS4_13SM90_TMA_LOADENS4_14ComposedLayoutINS4_7SwizzleILi2ELi4ELi3EEENS4_18smem_ptr_flag_bitsILi8EEENSR_INS5_IJNSA_ILi8EEESI_EEENS5_IJSI_SC_EEEEEEEvNS4_8identityENS4_23SM90_TMA_LOAD_MULTICASTES18_vS19_EENS_8epilogue10collective6detail29Sm90TmaWarpSpecializedAdapterINS1D_15DefaultEpilogueIaSK_SK_NS1C_6thread17LinearCombinationIaLi1EiiLNS1H_9ScaleType4KindE0ELNS_15FloatRoundStyleE2EaEENS1_15EpilogueDefaultEEEEEvvEEEEvNT_6ParamsE)
        .other          _ZN7cutlass13device_kernelINS_4gemm6kernel13GemmUniversalIN4cute5tupleIJiiiiEEENS1_10collective13CollectiveMmaINS1_34MainloopSm90TmaGmmaWarpSpecializedILi12ENS5_IJNS4_1CILi2EEENSA_ILi1EEESC_EEENS1_35KernelTmaWarpSpecializedCooperativeEEENS5_IJNSA_ILi192EEENSA_ILi96EEENSA_ILi64EEEEEEaNS5_IJlSC_lEEEaSK_NS4_8TiledMMAINS4_8MMA_AtomIJNS4_4SM904GMMA26MMA_64x96x32_S32S8S8_SS_TNEEEENS4_6LayoutISD_NS5_IJSC_NSA_ILi0EEESS_EEEEENS5_IJNS4_10UnderscoreESV_SV_EEEEENS4_13SM90_TMA_LOADENS4_14ComposedLayoutINS4_7SwizzleILi2ELi4ELi3EEENS4_18smem_ptr_flag_bitsILi8EEENSR_INS5_IJNSA_ILi8EEESI_EEENS5_IJSI_SC_EEEEEEEvNS4_8identityENS4_23SM90_TMA_LOAD_MULTICASTES18_vS19_EENS_8epilogue10collective6detail29Sm90TmaWarpSpecializedAdapterINS1D_15DefaultEpilogueIaSK_SK_NS1C_6thread17LinearCombinationIaLi1EiiLNS1H_9ScaleType4KindE0ELNS_15FloatRoundStyleE2EaEENS1_15EpilogueDefaultEEEEEvvEEEEvNT_6ParamsE,@"STO_CUDA_ENTRY STV_DEFAULT"
_ZN7cutlass13device_kernelINS_4gemm6kernel13GemmUniversalIN4cute5tupleIJiiiiEEENS1_10collective13CollectiveMmaINS1_34MainloopSm90TmaGmmaWarpSpecializedILi12ENS5_IJNS4_1CILi2EEENSA_ILi1EEESC_EEENS1_35KernelTmaWarpSpecializedCooperativeEEENS5_IJNSA_ILi192EEENSA_ILi96EEENSA_ILi64EEEEEEaNS5_IJlSC_lEEEaSK_NS4_8TiledMMAINS4_8MMA_AtomIJNS4_4SM904GMMA26MMA_64x96x32_S32S8S8_SS_TNEEEENS4_6LayoutISD_NS5_IJSC_NSA_ILi0EEESS_EEEEENS5_IJNS4_10UnderscoreESV_SV_EEEEENS4_13SM90_TMA_LOADENS4_14ComposedLayoutINS4_7SwizzleILi2ELi4ELi3EEENS4_18smem_ptr_flag_bitsILi8EEENSR_INS5_IJNSA_ILi8EEESI_EEENS5_IJSI_SC_EEEEEEEvNS4_8identityENS4_23SM90_TMA_LOAD_MULTICASTES18_vS19_EENS_8epilogue10collective6detail29Sm90TmaWarpSpecializedAdapterINS1D_15DefaultEpilogueIaSK_SK_NS1C_6thread17LinearCombinationIaLi1EiiLNS1H_9ScaleType4KindE0ELNS_15FloatRoundStyleE2EaEENS1_15EpilogueDefaultEEEEEvvEEEEvNT_6ParamsE:
[----:B------:R-:W0:Y:S01]  /*0000*/  LDC R1, c[0x0][0x28] ;  /* 0x00000a00ff017b82 */ /* 0x000e220000000800 */
[----:B------:R-:W1:Y:S01]  /*0010*/  S2R R18, SR_TID.X ;  /* 0x0000000000127919 */ /* 0x000e620000002100 */
[----:B------:R-:W-:Y:S01]  /*0020*/  ELECT P0, URZ, PT ;  /* 0x00000000003f782f */ /* 0x000fe20003800000 */
[----:B------:R-:W-:Y:S01]  /*0030*/  BSSY B0, `(.L_x_0) ;  /* 0x000000f000007945 */ /* 0x000fe20003800000 */
[--C-:B-1----:R-:W-:Y:S02]  /*0040*/  SHF.R.U32.HI R0, RZ, 0x5, R18.reuse ;  /* 0x00000005ff007819 */ /* 0x102fe40000011612 */
[----:B------:R-:W-:-:S03]  /*0050*/  SHF.R.U32.HI R3, RZ, 0x7, R18 ;  /* 0x00000007ff037819 */ /* 0x000fc60000011612 */
[----:B------:R-:W1:Y:S04]  /*0060*/  SHFL.IDX PT, R2, R0, RZ, 0x1f ;  /* 0x00001fff00027589 */ /* 0x000e6800000e0000 */
[----:B------:R2:W3:Y:S01]  /*0070*/  SHFL.IDX PT, R5, R3, RZ, 0x1f ;  /* 0x00001fff03057589 */ /* 0x0004e200000e0000 */
[----:B-1----:R-:W-:-:S13]  /*0080*/  ISETP.NE.OR P0, PT, R2, RZ, !P0 ;  /* 0x000000ff0200720c */ /* 0x002fda0004705670 */
[----:B0-23--:R-:W-:Y:S05]  /*0090*/  @P0 BRA `(.L_x_1) ;  /* 0x0000000000200947 */ /* 0x00dfea0003800000 */
[----:B------:R-:W-:Y:S02]  /*00a0*/  ULDC.64 UR4, c[0x0][0x198] ;  /* 0x0000660000047ab9 */ /* 0x000fe40000000a00 */
[----:B------:R-:W-:Y:S02]  /*00b0*/  UIADD3 UR6, UP0, UR4, 0xf0, URZ ;  /* 0x000000f004067890 */ /* 0x000fe4000ff1e03f */
[----:B------:R-:W-:Y:S02]  /*00c0*/  UIADD3 UR4, UP1, UR4, 0x1f0, URZ ;  /* 0x000001f004047890 */ /* 0x000fe4000ff3e03f */
[----:B------:R-:W-:Y:S02]  /*00d0*/  UIADD3.X UR7, URZ, UR5, URZ, UP0, !UPT ;  /* 0x000000053f077290 */ /* 0x000fe400087fe43f */
[----:B------:R-:W-:-:S07]  /*00e0*/  UIADD3.X UR5, URZ, UR5, URZ, UP1, !UPT ;  /* 0x000000053f057290 */ /* 0x000fce0008ffe43f */
[----:B------:R0:W-:Y:S02]  /*00f0*/  UTMACCTL.PF [UR6] ;  /* 0x00000000060079b9 */ /* 0x0001e40008040000 */
[----:B------:R0:W-:Y:S02]  /*0100*/  UTMACCTL.PF [UR4] ;  /* 0x00000000040079b9 */ /* 0x0001e40008040000 */
[----:B0-----:R-:W-:Y:S01]  /*0110*/  NOP ;  /* 0x0000000000007918 */ /* 0x001fe20000000000 */
.L_x_1:
[----:B------:R-:W-:Y:S05]  /*0120*/  BSYNC B0 ;  /* 0x0000000000007941 */ /* 0x000fea0003800000 */
.L_x_0:
[----:B------:R-:W0:Y:S02]  /*0130*/  SHFL.IDX PT, R3, R0, RZ, 0x1f ;  /* 0x00001fff00037589 */ /* 0x000e2400000e0000 */
[----:B0-----:R-:W-:-:S13]  /*0140*/  ISETP.NE.AND P0, PT, R3, RZ, PT ;  /* 0x000000ff0300720c */ /* 0x001fda0003f05270 */
[----:B------:R-:W-:Y:S05]  /*0150*/  @P0 BRA `(.L_x_2) ;  /* 0x0000000000a40947 */ /* 0x000fea0003800000 */
[----:B------:R-:W-:Y:S01]  /*0160*/  ELECT P0, URZ, PT ;  /* 0x00000000003f782f */ /* 0x000fe20003800000 */
[----:B------:R-:W-:-:S12]  /*0170*/  BSSY B0, `(.L_x_2) ;  /* 0x0000027000007945 */ /* 0x000fd80003800000 */
[----:B------:R-:W-:Y:S05]  /*0180*/  @!P0 BRA `(.L_x_3) ;  /* 0x0000000000948947 */ /* 0x000fea0003800000 */
[----:B------:R-:W0:Y:S01]  /*0190*/  S2UR UR8, SR_CgaCtaId ;  /* 0x00000000000879c3 */ /* 0x000e220000008800 */
[----:B------:R-:W-:Y:S01]  /*01a0*/  UMOV UR4, 0x400 ;  /* 0x0000040000047882 */ /* 0x000fe20000000000 */
[----:B------:R-:W-:Y:S01]  /*01b0*/  UMOV UR5, 0x1 ;  /* 0x0000000100057882 */ /* 0x000fe20000000000 */
[----:B------:R-:W-:Y:S02]  /*01c0*/  UMOV UR6, 0x4 ;  /* 0x0000000400067882 */ /* 0x000fe40000000000 */
[----:B------:R-:W-:-:S04]  /*01d0*/  UIADD3 UR6, -UR6, 0x100000, URZ ;  /* 0x0010000006067890 */ /* 0x000fc8000fffe13f */
[----:B------:R-:W-:Y:S02]  /*01e0*/  USHF.L.U32 UR7, UR6, 0xb, URZ ;  /* 0x0000000b06077899 */ /* 0x000fe4000800063f */
[----:B------:R-:W-:Y:S02]  /*01f0*/  USHF.L.U32 UR6, UR6, 0x1, URZ ;  /* 0x0000000106067899 */ /* 0x000fe4000800063f */
[----:B0-----:R-:W-:Y:S02]  /*0200*/  ULEA UR8, UR8, UR4, 0x18 ;  /* 0x0000000408087291 */ /* 0x001fe4000f8ec03f */
[----:B------:R-:W-:-:S04]  /*0210*/  UIADD3 UR4, -UR5, 0x100000, URZ ;  /* 0x0010000005047890 */ /* 0x000fc8000fffe13f */
[----:B------:R-:W-:Y:S02]  /*0220*/  USHF.L.U32 UR5, UR4, 0xb, URZ ;  /* 0x0000000b04057899 */ /* 0x000fe4000800063f */
[----:B------:R-:W-:Y:S01]  /*0230*/  USHF.L.U32 UR4, UR4, 0x1, URZ ;  /* 0x0000000104047899 */ /* 0x000fe2000800063f */
[----:B------:R-:W0:Y:S11]  /*0240*/  FENCE.VIEW.ASYNC.S ;  /* 0x00000000000073c6 */ /* 0x000e360000000000 */
[----:B0-----:R0:W1:Y:S01]  /*0250*/  SYNCS.EXCH.64 URZ, [UR8], UR4 ;  /* 0x00000004083f75b2 */ /* 0x0010620008000100 */
[----:B------:R0:W2:Y:S01]  /*0260*/  SYNCS.EXCH.64 URZ, [UR8+0x60], UR6 ;  /* 0x00006006083f75b2 */ /* 0x0000a20008000100 */
[----:B------:R0:W3:Y:S01]  /*0270*/  SYNCS.EXCH.64 URZ, [UR8+0x8], UR4 ;  /* 0x00000804083f75b2 */ /* 0x0000e20008000100 */
[----:B------:R0:W4:Y:S01]  /*0280*/  SYNCS.EXCH.64 URZ, [UR8+0x68], UR6 ;  /* 0x00006806083f75b2 */ /* 0x0001220008000100 */
[----:B------:R0:W0:Y:S01]  /*0290*/  SYNCS.EXCH.64 URZ, [UR8+0x10], UR4 ;  /* 0x00001004083f75b2 */ /* 0x0000220008000100 */
        /* <DEDUP_REMOVED lines=19> */
[----:B-1----:R-:W-:Y:S01]  /*03d0*/  NOP ;  /* 0x0000000000007918 */ /* 0x002fe20000000000 */
.L_x_3:
[----:B0-----:R-:W-:Y:S05]  /*03e0*/  BSYNC B0 ;  /* 0x0000000000007941 */ /* 0x001fea0003800000 */
.L_x_2:
[----:B------:R-:W-:Y:S01]  /*03f0*/  SHF.R.S32.HI R7, RZ, 0x1f, R18 ;  /* 0x0000001fff077819 */ /* 0x000fe20000011412 */
[----:B------:R-:W0:Y:S01]  /*0400*/  SHFL.IDX PT, R0, R0, RZ, 0x1f ;  /* 0x00001fff00007589 */ /* 0x000e2200000e0000 */
[----:B------:R-:W1:Y:S01]  /*0410*/  S2UR UR8, SR_CTAID.X ;  /* 0x00000000000879c3 */ /* 0x000e620000002500 */
[----:B------:R-:W-:Y:S02]  /*0420*/  ELECT P0, URZ, PT ;  /* 0x00000000003f782f */ /* 0x000fe40003800000 */
[----:B------:R-:W-:Y:S01]  /*0430*/  LEA.HI R7, R7, R18, RZ, 0x7 ;  /* 0x0000001207077211 */ /* 0x000fe200078f38ff */
[----:B------:R-:W5:Y:S01]  /*0440*/  S2R R4, SR_CTAID.Y ;  /* 0x0000000000047919 */ /* 0x000f620000002600 */
[----:B------:R-:W-:Y:S01]  /*0450*/  SHF.R.S32.HI R8, RZ, 0x1f, R3 ;  /* 0x0000001fff087819 */ /* 0x000fe20000011403 */
[----:B------:R-:W-:Y:S01]  /*0460*/  ULDC UR4, c[0x0][0x150] ;  /* 0x0000540000047ab9 */ /* 0x000fe20000000800 */
[----:B------:R-:W-:Y:S01]  /*0470*/  LOP3.LUT R7, R7, 0xffffff80, RZ, 0xc0, !PT ;  /* 0xffffff8007077812 */ /* 0x000fe200078ec0ff */
[----:B------:R-:W-:Y:S01]  /*0480*/  NOP ;  /* 0x0000000000007918 */ /* 0x000fe20000000000 */
[----:B------:R-:W-:Y:S01]  /*0490*/  LEA.HI R8, R8, R3, RZ, 0x2 ;  /* 0x0000000308087211 */ /* 0x000fe200078f10ff */
[----:B------:R-:W2:Y:S01]  /*04a0*/  LDC R10, c[0x0][0x144] ;  /* 0x00005100ff0a7b82 */ /* 0x000ea20000000800 */
[----:B------:R-:W-:Y:S01]  /*04b0*/  NOP ;  /* 0x0000000000007918 */ /* 0x000fe20000000000 */
[----:B------:R-:W-:Y:S01]  /*04c0*/  IMAD.IADD R6, R18, 0x1, -R7 ;  /* 0x0000000112067824 */ /* 0x000fe200078e0a07 */
[----:B------:R-:W-:Y:S01]  /*04d0*/  LOP3.LUT R8, R8, 0x3ffffffc, RZ, 0xc0, !PT ;  /* 0x3ffffffc08087812 */ /* 0x000fe200078ec0ff */
[----:B------:R-:W-:Y:S01]  /*04e0*/  IMAD.MOV.U32 R23, RZ, RZ, 0x1 ;  /* 0x00000001ff177424 */ /* 0x000fe200078e00ff */
[----:B------:R-:W-:-:S02]  /*04f0*/  ISETP.NE.AND P3, PT, R5, RZ, PT ;  /* 0x000000ff0500720c */ /* 0x000fc40003f65270 */
[----:B------:R-:W-:Y:S01]  /*0500*/  SHF.R.S32.HI R7, RZ, 0x1f, R6 ;  /* 0x0000001fff077819 */ /* 0x000fe20000011406 */
[----:B------:R-:W-:Y:S01]  /*0510*/  IMAD.IADD R8, R3, 0x1, -R8 ;  /* 0x0000000103087824 */ /* 0x000fe200078e0a08 */
[----:B------:R-:W3:Y:S02]  /*0520*/  LDC R13, c[0x0][0x140] ;  /* 0x00005000ff0d7b82 */ /* 0x000ee40000000800 */
[----:B------:R-:W-:Y:S02]  /*0530*/  LEA.HI R7, R7, R6, RZ, 0x3 ;  /* 0x0000000607077211 */ /* 0x000fe400078f18ff */
[----:B0-----:R-:W-:Y:S02]  /*0540*/  ISETP.NE.OR P0, PT, R0, RZ, !P0 ;  /* 0x000000ff0000720c */ /* 0x001fe40004705670 */
[--C-:B------:R-:W-:Y:S02]  /*0550*/  SHF.R.S32.HI R0, RZ, 0x3, R7.reuse ;  /* 0x00000003ff007819 */ /* 0x100fe40000011407 */
[----:B------:R-:W-:-:S02]  /*0560*/  SHF.R.S32.HI R7, RZ, 0x1f, R7 ;  /* 0x0000001fff077819 */ /* 0x000fc40000011407 */
[----:B-1----:R-:W-:Y:S02]  /*0570*/  I2FP.F32.U32 R9, UR8 ;  /* 0x0000000800097c45 */ /* 0x002fe40008201000 */
[----:B------:R-:W-:-:S03]  /*0580*/  LEA.HI R7, R7, R0, RZ, 0x2 ;  /* 0x0000000007077211 */ /* 0x000fc600078f10ff */
[----:B------:R-:W-:Y:S01]  /*0590*/  FMUL R9, R9, UR4 ;  /* 0x0000000409097c20 */ /* 0x000fe20008400000 */
[----:B------:R-:W-:Y:S01]  /*05a0*/  LOP3.LUT R7, R7, 0xfffffffc, RZ, 0xc0, !PT ;  /* 0xfffffffc07077812 */ /* 0x000fe200078ec0ff */
[----:B------:R-:W-:Y:S01]  /*05b0*/  VOTEU.ALL UP0, P0 ;  /* 0x00000000003f7886 */ /* 0x000fe20000000000 */
[----:B-----5:R-:W-:Y:S01]  /*05c0*/  I2FP.F32.U32 R3, R4 ;  /* 0x0000000400037245 */ /* 0x020fe20000201000 */
[----:B------:R-:W-:Y:S01]  /*05d0*/  ULDC UR4, c[0x0][0x154] ;  /* 0x0000550000047ab9 */ /* 0x000fe20000000800 */
[----:B------:R-:W-:Y:S01]  /*05e0*/  VOTEU.ALL UP1, P0 ;  /* 0x00000000003f7886 */ /* 0x000fe20000020000 */
[----:B------:R-:W0:Y:S01]  /*05f0*/  F2I.U32.TRUNC.NTZ R9, R9 ;  /* 0x0000000900097305 */ /* 0x000e22000020f000 */
[----:B------:R-:W-:Y:S01]  /*0600*/  IMAD.IADD R7, R0, 0x1, -R7 ;  /* 0x0000000100077824 */ /* 0x000fe200078e0a07 */
[----:B------:R-:W1:Y:S01]  /*0610*/  @!UP0 S2UR UR7, SR_CgaCtaId ;  /* 0x00000000000789c3 */ /* 0x000e620000008800 */
[----:B------:R-:W-:Y:S01]  /*0620*/  FMUL R12, R3, UR4 ;  /* 0x00000004030c7c20 */ /* 0x000fe20008400000 */
[----:B------:R-:W-:Y:S01]  /*0630*/  UMOV UR4, 0x20 ;  /* 0x0000002000047882 */ /* 0x000fe20000000000 */
[----:B------:R-:W-:Y:S01]  /*0640*/  IMAD R8, R8, 0x4, R7 ;  /* 0x0000000408087824 */ /* 0x000fe200078e0207 */
[----:B------:R-:W-:Y:S01]  /*0650*/  @!UP0 UMOV UR6, 0x400 ;  /* 0x0000040000068882 */ /* 0x000fe20000000000 */
[----:B------:R-:W-:-:S04]  /*0660*/  @!UP0 UIADD3 UR4, -UR4, 0x100000, URZ ;  /* 0x0010000004048890 */ /* 0x000fc8000fffe13f */
[----:B------:R-:W-:Y:S02]  /*0670*/  @!UP0 USHF.L.U32 UR5, UR4, 0xb, URZ ;  /* 0x0000000b04058899 */ /* 0x000fe4000800063f */
[----:B------:R-:W-:Y:S01]  /*0680*/  @!UP0 USHF.L.U32 UR4, UR4, 0x1, URZ ;  /* 0x0000000104048899 */ /* 0x000fe2000800063f */
[----:B---3--:R-:W-:Y:S01]  /*0690*/  ISETP.EQ.U32.AND P2, PT, R13, 0x1, PT ;  /* 0x000000010d00780c */ /* 0x008fe20003f42070 */
[----:B------:R-:W3:Y:S01]  /*06a0*/  F2I.U32.TRUNC.NTZ R12, R12 ;  /* 0x0000000c000c7305 */ /* 0x000ee2000020f000 */
[----:B------:R-:W-:Y:S01]  /*06b0*/  LEA.HI R0, R8, R8, RZ, 0x1 ;  /* 0x0000000808007211 */ /* 0x000fe200078f08ff */
[----:B------:R-:W5:Y:S03]  /*06c0*/  LDC R7, c[0x0][0x148] ;  /* 0x00005200ff077b82 */ /* 0x000f660000000800 */
[----:B------:R-:W-:Y:S01]  /*06d0*/  LOP3.LUT R11, R0, 0xfffffffe, RZ, 0xc0, !PT ;  /* 0xfffffffe000b7812 */ /* 0x000fe200078ec0ff */
[----:B0-----:R-:W-:Y:S01]  /*06e0*/  IMAD.MOV R15, RZ, RZ, -R9 ;  /* 0x000000ffff0f7224 */ /* 0x001fe200078e0a09 */
[----:B------:R-:W-:-:S03]  /*06f0*/  SHF.R.S32.HI R9, RZ, 0x1f, R2 ;  /* 0x0000001fff097819 */ /* 0x000fc60000011402 */
[----:B--2---:R-:W-:Y:S01]  /*0700*/  IMAD R3, R10, R15, UR8 ;  /* 0x000000080a037e24 */ /* 0x004fe2000f8e020f */
[----:B------:R-:W-:Y:S01]  /*0710*/  LEA.HI R9, R9, R2, RZ, 0x2 ;  /* 0x0000000209097211 */ /* 0x000fe200078f10ff */
[C---:B------:R-:W-:Y:S02]  /*0720*/  IMAD.IADD R0, R8.reuse, 0x1, -R11 ;  /* 0x0000000108007824 */ /* 0x040fe400078e0a0b */
[----:B------:R-:W-:Y:S01]  /*0730*/  IMAD.SHL.U32 R11, R8, 0x4, RZ ;  /* 0x00000004080b7824 */ /* 0x000fe200078e00ff */
[----:B------:R-:W-:Y:S01]  /*0740*/  LOP3.LUT R9, R9, 0xfffffffc, RZ, 0xc0, !PT ;  /* 0xfffffffc09097812 */ /* 0x000fe200078ec0ff */
[----:B---3--:R-:W-:Y:S01]  /*0750*/  IMAD.MOV R24, RZ, RZ, -R12 ;  /* 0x000000ffff187224 */ /* 0x008fe200078e0a0c */
[----:B------:R-:W-:Y:S01]  /*0760*/  ISETP.NE.AND P4, PT, R0, R3, PT ;  /* 0x000000030000720c */ /* 0x000fe20003f85270 */
[----:B-1----:R-:W-:Y:S01]  /*0770*/  @!UP0 ULEA UR6, UR7, UR6, 0x18 ;  /* 0x0000000607068291 */ /* 0x002fe2000f8ec03f */
[----:B------:R-:W-:Y:S01]  /*0780*/  LOP3.LUT R22, R8, 0xc, R11, 0x78, !PT ;  /* 0x0000000c08167812 */ /* 0x000fe200078e780b */
[----:B------:R-:W-:Y:S01]  /*0790*/  IMAD.IADD R0, R2, 0x1, -R9 ;  /* 0x0000000102007824 */ /* 0x000fe200078e0a09 */
[----:B------:R-:W-:Y:S01]  /*07a0*/  VOTEU.ALL UP0, P0 ;  /* 0x00000000003f7886 */ /* 0x000fe20000000000 */
[----:B------:R-:W-:Y:S01]  /*07b0*/  LOP3.LUT P0, RZ, R6, 0x7, RZ, 0xc0, !PT ;  /* 0x0000000706ff7812 */ /* 0x000fe2000780c0ff */
[----:B------:R-:W-:-:S02]  /*07c0*/  VIADD R6, R5, 0xffffffff ;  /* 0xffffffff05067836 */ /* 0x000fc40000000000 */
[----:B------:R-:W-:Y:S01]  /*07d0*/  ISETP.NE.AND P1, PT, R0, 0x3, PT ;  /* 0x000000030000780c */ /* 0x000fe20003f25270 */
[----:B-----5:R-:W-:Y:S01]  /*07e0*/  IMAD R9, R7, R24, R4 ;  /* 0x0000001807097224 */ /* 0x020fe200078e0204 */
[----:B------:R-:W-:Y:S02]  /*07f0*/  ISETP.LT.U32.AND P0, PT, R22, 0x2, !P0 ;  /* 0x000000021600780c */ /* 0x000fe40004701070 */
[----:B------:R-:W-:Y:S01]  /*0800*/  ISETP.EQ.OR P1, PT, R0, RZ, !P1 ;  /* 0x000000ff0000720c */ /* 0x000fe20004f22670 */
[----:B------:R-:W0:Y:S02]  /*0810*/  FENCE.VIEW.ASYNC.S ;  /* 0x00000000000073c6 */ /* 0x000e240000000000 */
[----:B0-----:R0:W1:Y:S01]  /*0820*/  @!UP0 SYNCS.EXCH.64 URZ, [UR6+0xd0], UR4 ;  /* 0x0000d004063f85b2 */ /* 0x0010620008000100 */
[----:B------:R-:W-:Y:S02]  /*0830*/  @P4 LEA.HI R2, R22, R22, RZ, 0x1 ;  /* 0x0000001616024211 */ /* 0x000fe400078f08ff */
[----:B------:R-:W-:-:S02]  /*0840*/  ISETP.EQ.AND P1, PT, R5, RZ, P1 ;  /* 0x000000ff0500720c */ /* 0x000fc40000f22270 */
[----:B------:R-:W-:Y:S02]  /*0850*/  @P4 SHF.R.S32.HI R2, RZ, 0x1, R2 ;  /* 0x00000001ff024819 */ /* 0x000fe40000011402 */
[----:B------:R-:W-:Y:S02]  /*0860*/  ISETP.GE.U32.AND P6, PT, R6, 0x2, PT ;  /* 0x000000020600780c */ /* 0x000fe40003fc6070 */
[----:B------:R-:W-:Y:S02]  /*0870*/  @P4 ISETP.NE.AND P5, PT, R2, R9, PT ;  /* 0x000000090200420c */ /* 0x000fe40003fa5270 */
[----:B------:R-:W-:Y:S02]  /*0880*/  SEL R2, RZ, 0x1, !P0 ;  /* 0x00000001ff027807 */ /* 0x000fe40004000000 */
[----:B------:R-:W-:Y:S02]  /*0890*/  @P4 SEL R23, RZ, 0x1, P5 ;  /* 0x00000001ff174807 */ /* 0x000fe40002800000 */
[----:B------:R-:W-:Y:S01]  /*08a0*/  SEL R19, RZ, 0x1, !P1 ;  /* 0x00000001ff137807 */ /* 0x000fe20004800000 */
[----:B------:R0:W2:Y:S01]  /*08b0*/  @!UP1 SYNCS.EXCH.64 URZ, [UR6+0xd8], UR4 ;  /* 0x0000d804063f95b2 */ /* 0x0000a20008000100 */
[----:B------:R-:W-:Y:S01]  /*08c0*/  LOP3.LUT R23, R23, R2, RZ, 0xc0, !PT ;  /* 0x0000000217177212 */ /* 0x000fe200078ec0ff */
[----:B------:R-:W-:Y:S01]  /*08d0*/  NOP ;  /* 0x0000000000007918 */ /* 0x000fe20000000000 */
[----:B------:R-:W-:Y:S01]  /*08e0*/  SEL R19, R19, 0x2, P6 ;  /* 0x0000000213137807 */ /* 0x000fe20003000000 */
[----:B------:R-:W-:Y:S06]  /*08f0*/  @!P2 BRA `(.L_x_4) ;  /* 0x000000000008a947 */ /* 0x000fec0003800000 */
[----:B-12-4-:R-:W-:Y:S01]  /*0900*/  UCGABAR_ARV ;  /* 0x00000000000079c7 */ /* 0x016fe20008000000 */
[----:B------:R-:W-:Y:S05]  /*0910*/  BRA `(.L_x_5) ;  /* 0x0000000000047947 */ /* 0x000fea0003800000 */
.L_x_4:
[----:B-12-4-:R-:W-:Y:S01]  /*0920*/  NOP ;  /* 0x0000000000007918 */ /* 0x016fe20000000000 */
.L_x_5:
[----:B------:R-:W1:Y:S01]  /*0930*/  LDC R2, c[0x0][0x65c] ;  /* 0x00019700ff027b82 */ /* 0x000e620000000800 */
[----:B------:R-:W-:Y:S02]  /*0940*/  IMAD.U32 R8, RZ, RZ, UR8 ;  /* 0x00000008ff087e24 */ /* 0x000fe4000f8e00ff */
[----:B------:R-:W-:Y:S01]  /*0950*/  IMAD.MOV.U32 R9, RZ, RZ, RZ ;  /* 0x000000ffff097224 */ /* 0x000fe200078e00ff */
[----:B-1----:R-:W-:-:S04]  /*0960*/  ISETP.NE.AND P1, PT, R2, 0x1, PT ;  /* 0x000000010200780c */ /* 0x002fc80003f25270 */
[----:B------:R-:W-:-:S09]  /*0970*/  P2R R5, PR, RZ, 0x2 ;  /* 0x00000002ff057803 */ /* 0x000fd20000000000 */
[----:B------:R-:W1:Y:S01]  /*0980*/  @P1 LDC R17, c[0x0][0x10] ;  /* 0x00000400ff111b82 */ /* 0x000e620000000800 */
[----:B------:R-:W-:Y:S02]  /*0990*/  @P1 IMAD.MOV.U32 R5, RZ, RZ, RZ ;  /* 0x000000ffff051224 */ /* 0x000fe400078e00ff */
[----:B------:R-:W-:-:S05]  /*09a0*/  @P1 IMAD.MOV.U32 R13, RZ, RZ, RZ ;  /* 0x000000ffff0d1224 */ /* 0x000fca00078e00ff */
[----:B------:R-:W2:Y:S01]  /*09b0*/  @!P1 LDC R11, c[0x0][0xc] ;  /* 0x00000300ff0b9b82 */ /* 0x000ea20000000800 */
[----:B-1----:R-:W-:-:S04]  /*09c0*/  @P1 IMAD.WIDE.U32 R16, R17, UR8, R4 ;  /* 0x0000000811101c25 */ /* 0x002fc8000f8e0004 */
[----:B------:R-:W-:Y:S02]  /*09d0*/  @P1 IMAD.IADD R17, R17, 0x1, R13 ;  /* 0x0000000111111824 */ /* 0x000fe400078e020d */
[----:B--2---:R-:W-:-:S04]  /*09e0*/  @!P1 IMAD.WIDE.U32 R8, R4, R11, R8 ;  /* 0x0000000b04089225 */ /* 0x004fc800078e0008 */
[----:B------:R-:W-:Y:S02]  /*09f0*/  @!P1 IMAD.MOV.U32 R16, RZ, RZ, R8 ;  /* 0x000000ffff109224 */ /* 0x000fe400078e0008 */
[----:B------:R-:W-:Y:S01]  /*0a00*/  @!P1 IMAD.MOV.U32 R17, RZ, RZ, R9 ;  /* 0x000000ffff119224 */ /* 0x000fe200078e0009 */
[----:B------:R-:W-:Y:S06]  /*0a10*/  @!P2 BRA `(.L_x_6) ;  /* 0x00000000000ca947 */ /* 0x000fec0003800000 */
[----:B------:R-:W-:Y:S01]  /*0a20*/  UCGABAR_WAIT ;  /* 0x0000000000007dc7 */ /* 0x000fe20008000000 */
[----:B------:R-:W-:Y:S01]  /*0a30*/  CCTL.IVALL ;  /* 0x00000000ff00798f */ /* 0x000fe20002000000 */
[----:B------:R-:W-:Y:S05]  /*0a40*/  BRA `(.L_x_7) ;  /* 0x0000000000047947 */ /* 0x000fea0003800000 */
.L_x_6:
[----:B------:R-:W-:Y:S06]  /*0a50*/  BAR.SYNC.DEFER_BLOCKING 0x0 ;  /* 0x0000000000007b1d */ /* 0x000fec0000010000 */
.L_x_7:
[----:B------:R-:W-:Y:S05]  /*0a60*/  @!P3 BRA `(.L_x_8) ;  /* 0x000000680050b947 */ /* 0x000fea0003800000 */
[----:B------:R-:W-:-:S13]  /*0a70*/  ISETP.GT.U32.AND P0, PT, R6, 0x1, PT ;  /* 0x000000010600780c */ /* 0x000fda0003f04070 */
[----:B0-----:R-:W-:Y:S05]  /*0a80*/  @P0 EXIT ;  /* 0x000000000000094d */ /* 0x001fea0003800000 */
[----:B------:R-:W-:Y:S01]  /*0a90*/  ULDC.64 UR4, c[0x0][0x650] ;  /* 0x0001940000047ab9 */ /* 0x000fe20000000a00 */
[----:B------:R-:W-:Y:S01]  /*0aa0*/  PRMT R0, RZ, 0x7610, R0 ;  /* 0x00007610ff007816 */ /* 0x000fe20000000000 */
[----:B------:R-:W-:Y:S01]  /*0ab0*/  IMAD.MOV.U32 R121, RZ, RZ, -0x1 ;  /* 0xffffffffff797424 */ /* 0x000fe200078e00ff */
[----:B------:R-:W-:Y:S01]  /*0ac0*/  ISETP.GE.U32.AND P0, PT, R16, UR4, PT ;  /* 0x0000000410007c0c */ /* 0x000fe2000bf06070 */
[----:B------:R-:W-:Y:S02]  /*0ad0*/  IMAD.MOV.U32 R123, RZ, RZ, -0x1 ;  /* 0xffffffffff7b7424 */ /* 0x000fe400078e00ff */
[----:B------:R-:W-:Y:S01]  /*0ae0*/  IMAD.MOV.U32 R120, RZ, RZ, -0x1 ;  /* 0xffffffffff787424 */ /* 0x000fe200078e00ff */
[----:B------:R-:W-:-:S13]  /*0af0*/  ISETP.GE.U32.AND.EX P0, PT, R17, UR5, PT, P0 ;  /* 0x0000000511007c0c */ /* 0x000fda000bf06100 */
[----:B------:R-:W-:Y:S05]  /*0b00*/  @P0 BRA `(.L_x_9) ;  /* 0x0000000400280947 */ /* 0x000fea0003800000 */
[----:B------:R-:W0:Y:S01]  /*0b10*/  LDC.64 R20, c[0x0][0x628] ;  /* 0x00018a00ff147b82 */ /* 0x000e220000000a00 */
[----:B------:R-:W-:Y:S02]  /*0b20*/  IMAD.MOV.U32 R8, RZ, RZ, R16 ;  /* 0x000000ffff087224 */ /* 0x000fe400078e0010 */
[----:B------:R-:W-:-:S05]  /*0b30*/  IMAD.MOV.U32 R9, RZ, RZ, R17 ;  /* 0x000000ffff097224 */ /* 0x000fca00078e0011 */
[----:B------:R-:W1:Y:S08]  /*0b40*/  LDC R0, c[0x0][0x630] ;  /* 0x00018c00ff007b82 */ /* 0x000e700000000800 */
[----:B------:R-:W2:Y:S01]  /*0b50*/  LDC.64 R26, c[0x0][0x620] ;  /* 0x00018800ff1a7b82 */ /* 0x000ea20000000a00 */
[----:B0-----:R-:W-:-:S04]  /*0b60*/  ISETP.NE.U32.AND P0, PT, R20, RZ, PT ;  /* 0x000000ff1400720c */ /* 0x001fc80003f05070 */
[----:B------:R-:W-:-:S13]  /*0b70*/  ISETP.NE.AND.EX P0, PT, R21, RZ, PT, P0 ;  /* 0x000000ff1500720c */ /* 0x000fda0003f05300 */
[----:B-12---:R-:W-:Y:S05]  /*0b80*/  @!P0 BRA `(.L_x_10) ;  /* 0x0000000000288947 */ /* 0x006fea0003800000 */
[----:B------:R-:W0:Y:S02]  /*0b90*/  LDC R13, c[0x0][0x634] ;  /* 0x00018d00ff0d7b82 */ /* 0x000e240000000800 */
[----:B0-----:R-:W-:-:S05]  /*0ba0*/  IADD3 R13, P0, R16, R13, RZ ;  /* 0x0000000d100d7210 */ /* 0x001fca0007f1e0ff */
[----:B------:R-:W-:-:S04]  /*0bb0*/  IMAD.X R15, RZ, RZ, R17, P0 ;  /* 0x000000ffff0f7224 */ /* 0x000fc800000e0611 */
[----:B------:R-:W-:-:S04]  /*0bc0*/  IMAD.WIDE.U32 R8, R15, R20, RZ ;  /* 0x000000140f087225 */ /* 0x000fc800078e00ff */
[----:B------:R-:W-:-:S04]  /*0bd0*/  IMAD.WIDE.U32 R10, P0, R13, R21, R8 ;  /* 0x000000150d0a7225 */ /* 0x000fc80007800008 */
[----:B------:R-:W-:-:S04]  /*0be0*/  IMAD.WIDE.U32 R8, R13, R20, RZ ;  /* 0x000000140d087225 */ /* 0x000fc800078e00ff */
[----:B------:R-:W-:Y:S01]  /*0bf0*/  IMAD.X R13, RZ, RZ, RZ, P0 ;  /* 0x000000ffff0d7224 */ /* 0x000fe200000e06ff */
[----:B------:R-:W-:Y:S01]  /*0c00*/  IADD3 RZ, P0, R9, R10, RZ ;  /* 0x0000000a09ff7210 */ /* 0x000fe20007f1e0ff */
[----:B------:R-:W-:-:S04]  /*0c10*/  IMAD.MOV.U32 R12, RZ, RZ, R11 ;  /* 0x000000ffff0c7224 */ /* 0x000fc800078e000b */
[----:B------:R-:W-:-:S08]  /*0c20*/  IMAD.WIDE.U32.X R8, R15, R21, R12, P0 ;  /* 0x000000150f087225 */ /* 0x000fd000000e040c */
.L_x_10:
[----:B------:R-:W0:Y:S01]  /*0c30*/  LDC.64 R20, c[0x0][0x640] ;  /* 0x00019000ff147b82 */ /* 0x000e220000000a00 */
[--C-:B------:R-:W-:Y:S01]  /*0c40*/  SHF.R.U64 R120, R8, R0, R9.reuse ;  /* 0x0000000008787219 */ /* 0x100fe20000001209 */
[----:B------:R-:W-:Y:S01]  /*0c50*/  IMAD R28, R7, R24, R4 ;  /* 0x00000018071c7224 */ /* 0x000fe200078e0204 */
[----:B------:R-:W-:Y:S01]  /*0c60*/  SHF.R.U32.HI R0, RZ, R0, R9 ;  /* 0x00000000ff007219 */ /* 0x000fe20000011609 */
[----:B------:R-:W-:Y:S01]  /*0c70*/  IMAD.MOV.U32 R25, RZ, RZ, 0x1 ;  /* 0x00000001ff197424 */ /* 0x000fe200078e00ff */
[----:B------:R-:W-:-:S03]  /*0c80*/  IADD3 R5, P0, RZ, -R120, RZ ;  /* 0x80000078ff057210 */ /* 0x000fc60007f1e0ff */
[----:B------:R-:W1:Y:S02]  /*0c90*/  LDC R6, c[0x0][0x618] ;  /* 0x00018600ff067b82 */ /* 0x000e640000000800 */
[----:B------:R-:W-:-:S04]  /*0ca0*/  IMAD.X R9, RZ, RZ, ~R0, P0 ;  /* 0x000000ffff097224 */ /* 0x000fc800000e0e00 */
[-C--:B------:R-:W-:Y:S02]  /*0cb0*/  IMAD R0, R9, R26.reuse, RZ ;  /* 0x0000001a09007224 */ /* 0x080fe400078e02ff */
[----:B------:R-:W2:Y:S01]  /*0cc0*/  LDC R11, c[0x0][0x608] ;  /* 0x00018200ff0b7b82 */ /* 0x000ea20000000800 */
[----:B------:R-:W-:-:S04]  /*0cd0*/  IMAD.WIDE.U32 R8, R5, R26, R16 ;  /* 0x0000001a05087225 */ /* 0x000fc800078e0010 */
[----:B------:R-:W-:-:S03]  /*0ce0*/  IMAD R5, R5, R27, R0 ;  /* 0x0000001b05057224 */ /* 0x000fc600078e0200 */
[----:B------:R-:W3:Y:S01]  /*0cf0*/  LDC R12, c[0x0][0x658] ;  /* 0x00019600ff0c7b82 */ /* 0x000ee20000000800 */
[----:B0-----:R-:W-:Y:S01]  /*0d00*/  ISETP.NE.U32.AND P0, PT, R20, RZ, PT ;  /* 0x000000ff1400720c */ /* 0x001fe20003f05070 */
[----:B------:R-:W-:Y:S02]  /*0d10*/  IMAD.IADD R5, R9, 0x1, R5 ;  /* 0x0000000109057824 */ /* 0x000fe400078e0205 */
[----:B------:R-:W-:Y:S01]  /*0d20*/  IMAD.MOV.U32 R9, RZ, RZ, -0x1 ;  /* 0xffffffffff097424 */ /* 0x000fe200078e00ff */
[----:B------:R-:W-:-:S03]  /*0d30*/  ISETP.NE.AND.EX P0, PT, R21, RZ, PT, P0 ;  /* 0x000000ff1500720c */ /* 0x000fc60003f05300 */
[----:B------:R-:W0:Y:S01]  /*0d40*/  LDC R15, c[0x0][0x600] ;  /* 0x00018000ff0f7b82 */ /* 0x000e220000000800 */
[-CC-:B-1----:R-:W-:Y:S02]  /*0d50*/  SHF.R.U64 R13, R8, R6.reuse, R5.reuse ;  /* 0x00000006080d7219 */ /* 0x182fe40000001205 */
[----:B------:R-:W-:-:S05]  /*0d60*/  SHF.R.U32.HI R0, RZ, R6, R5 ;  /* 0x00000006ff007219 */ /* 0x000fca0000011605 */
[----:B------:R-:W1:Y:S01]  /*0d70*/  LDC R14, c[0x0][0x648] ;  /* 0x00019200ff0e7b82 */ /* 0x000e620000000800 */
[-CC-:B--2---:R-:W-:Y:S02]  /*0d80*/  SHF.R.U64 R29, R13, R11.reuse, R0.reuse ;  /* 0x0000000b0d1d7219 */ /* 0x184fe40000001200 */
[----:B------:R-:W-:-:S05]  /*0d90*/  SHF.R.U32.HI R5, RZ, R11, R0 ;  /* 0x0000000bff057219 */ /* 0x000fca0000011600 */
[----:B------:R-:W2:Y:S01]  /*0da0*/  LDC R26, c[0x0][0x638] ;  /* 0x00018e00ff1a7b82 */ /* 0x000ea20000000800 */
[-CC-:B---3--:R-:W-:Y:S02]  /*0db0*/  SHF.R.U64 R24, R29, R12.reuse, R5.reuse ;  /* 0x0000000c1d187219 */ /* 0x188fe40000001205 */
[-C--:B------:R-:W-:Y:S02]  /*0dc0*/  SHF.L.U32 R0, R9, R12.reuse, RZ ;  /* 0x0000000c09007219 */ /* 0x080fe400000006ff */
[----:B------:R-:W-:Y:S01]  /*0dd0*/  SHF.R.U32.HI R5, RZ, R12, R5 ;  /* 0x0000000cff057219 */ /* 0x000fe20000011605 */
[----:B------:R-:W-:Y:S01]  /*0de0*/  IMAD.MOV.U32 R4, RZ, RZ, R24 ;  /* 0x000000ffff047224 */ /* 0x000fe200078e0018 */
[----:B------:R-:W-:Y:S01]  /*0df0*/  LOP3.LUT R10, RZ, R0, RZ, 0x33, !PT ;  /* 0x00000000ff0a7212 */ /* 0x000fe200078e33ff */
[----:B------:R-:W3:Y:S01]  /*0e00*/  LDC R27, c[0x0][0x610] ;  /* 0x00018400ff1b7b82 */ /* 0x000ee20000000800 */
[----:B------:R-:W-:Y:S05]  /*0e10*/  @!P0 BRA `(.L_x_11) ;  /* 0x0000000000288947 */ /* 0x000fea0003800000 */
[----:B------:R-:W4:Y:S02]  /*0e20*/  LDC R9, c[0x0][0x64c] ;  /* 0x00019300ff097b82 */ /* 0x000f240000000800 */
[----:B----4-:R-:W-:-:S05]  /*0e30*/  IADD3 R9, P0, R24, R9, RZ ;  /* 0x0000000918097210 */ /* 0x010fca0007f1e0ff */
        /* <DEDUP_REMOVED lines=8> */
.L_x_11:
[----:B-1----:R-:W-:Y:S01]  /*0ec0*/  SHF.R.U64 R4, R4, R14, R5 ;  /* 0x0000000e04047219 */ /* 0x002fe20000001205 */
[----:B0-----:R-:W-:Y:S01]  /*0ed0*/  VIADD R6, R15, 0xffffffff ;  /* 0xffffffff0f067836 */ /* 0x001fe20000000000 */
[----:B------:R-:W-:Y:S02]  /*0ee0*/  SHF.L.U32 R0, R25, R12, RZ ;  /* 0x0000000c19007219 */ /* 0x000fe400000006ff */
[----:B------:R-:W-:Y:S01]  /*0ef0*/  LOP3.LUT R5, R29, R10, RZ, 0xc0, !PT ;  /* 0x0000000a1d057212 */ /* 0x000fe200078ec0ff */
[----:B------:R-:W-:Y:S01]  /*0f00*/  IMAD.MOV R7, RZ, RZ, -R4 ;  /* 0x000000ffff077224 */ /* 0x000fe200078e0a04 */
[----:B------:R-:W-:Y:S02]  /*0f10*/  SEL R3, R3, R28, !P1 ;  /* 0x0000001c03037207 */ /* 0x000fe40004800000 */
[----:B------:R-:W-:Y:S01]  /*0f20*/  LOP3.LUT R6, R13, R6, RZ, 0xc0, !PT ;  /* 0x000000060d067212 */ /* 0x000fe200078ec0ff */
[----:B------:R-:W-:Y:S02]  /*0f30*/  IMAD R4, R0, R4, R5 ;  /* 0x0000000400047224 */ /* 0x000fe400078e0205 */
[----:B--2---:R-:W-:-:S02]  /*0f40*/  IMAD R0, R7, R26, R24 ;  /* 0x0000001a07007224 */ /* 0x004fc400078e0218 */
[----:B---3--:R-:W-:Y:S02]  /*0f50*/  IMAD R3, R4, R27, R3 ;  /* 0x0000001b04037224 */ /* 0x008fe400078e0203 */
[----:B------:R-:W-:Y:S02]  /*0f60*/  IMAD.MOV.U32 R5, RZ, RZ, 0x1 ;  /* 0x00000001ff057424 */ /* 0x000fe400078e00ff */
[----:B------:R-:W-:-:S03]  /*0f70*/  IMAD R4, R0, R15, R6 ;  /* 0x0000000f00047224 */ /* 0x000fc600078e0206 */
[----:B------:R-:W-:Y:S02]  /*0f80*/  PRMT R0, R5, 0x7610, R0 ;  /* 0x0000761005007816 */ /* 0x000fe40000000000 */
[----:B------:R-:W-:Y:S02]  /*0f90*/  SEL R123, R4, R3, !P1 ;  /* 0x00000003047b7207 */ /* 0x000fe40004800000 */
[----:B------:R-:W-:-:S07]  /*0fa0*/  SEL R121, R3, R4, !P1 ;  /* 0x0000000403797207 */ /* 0x000fce0004800000 */
.L_x_9:
[----:B------:R-:W-:-:S08]  /*0fb0*/  NOP ;  /* 0x0000000000007918 */ /* 0x000fd00000000000 */
[----:B------:R-:W0:Y:S02]  /*0fc0*/  USETMAXREG.TRY_ALLOC.CTAPOOL UP0, 0xe8 ;  /* 0x000000e8000079c8 */ /* 0x000e240008000600 */
[----:B0-----:R-:W-:-:S13]  /*0fd0*/  PLOP3.LUT P0, PT, PT, PT, UP0, 0x80, 0x0 ;  /* 0x000000000000781c */ /* 0x001fda0003f0f008 */
[----:B------:R-:W-:Y:S05]  /*0fe0*/  @!P0 BRA `(.L_x_9) ;  /* 0xfffffffc00f08947 */ /* 0x000fea000383ffff */
[----:B------:R-:W-:Y:S01]  /*0ff0*/  ULDC.64 UR4, c[0x0][0x598] ;  /* 0x0001660000047ab9 */ /* 0x000fe20000000a00 */
[----:B------:R-:W-:Y:S01]  /*1000*/  ULDC.64 UR36, c[0x0][0x208] ;  /* 0x0000820000247ab9 */ /* 0x000fe20000000a00 */
[----:B------:R-:W-:-:S04]  /*1010*/  ISETP.NE.U32.AND P0, PT, RZ, UR4, PT ;  /* 0x00000004ff007c0c */ /* 0x000fc8000bf05070 */
[----:B------:R-:W-:-:S13]  /*1020*/  ISETP.NE.AND.EX P0, PT, RZ, UR5, PT, P0 ;  /* 0x00000005ff007c0c */ /* 0x000fda000bf05300 */
[----:B------:R-:W-:Y:S05]  /*1030*/  @!P0 BRA `(.L_x_12) ;  /* 0x00000000001c8947 */ /* 0x000fea0003800000 */
[----:B------:R-:W0:Y:S02]  /*1040*/  LDC.64 R4, c[0x0][0x598] ;  /* 0x00016600ff047b82 */ /* 0x000e240000000a00 */
[----:B0-----:R-:W2:Y:S02]  /*1050*/  LDG.E.64 R4, desc[UR36][R4.64] ;  /* 0x0000002404047981 */ /* 0x001ea4000c1e1b00 */
[----:B--2---:R-:W-:-:S04]  /*1060*/  ISETP.NE.U32.AND P0, PT, R4, RZ, PT ;  /* 0x000000ff0400720c */ /* 0x004fc80003f05070 */
[----:B------:R-:W-:-:S13]  /*1070*/  ISETP.NE.AND.EX P0, PT, R5, RZ, PT, P0 ;  /* 0x000000ff0500720c */ /* 0x000fda0003f05300 */
[----:B------:R-:W-:Y:S05]  /*1080*/  @!P0 BRA `(.L_x_12) ;  /* 0x0000000000088947 */ /* 0x000fea0003800000 */
[----:B------:R0:W5:Y:S01]  /*1090*/  LD.E R122, desc[UR36][R4.64] ;  /* 0x00000024047a7980 */ /* 0x000162000c101900 */
[----:B------:R-:W-:Y:S05]  /*10a0*/  BRA `(.L_x_13) ;  /* 0x0000000000247947 */ /* 0x000fea0003800000 */
.L_x_12:
[----:B------:R-:W-:Y:S02]  /*10b0*/  ULDC.64 UR4, c[0x0][0x588] ;  /* 0x0001620000047ab9 */ /* 0x000fe40000000a00 */
[----:B------:R-:W-:-:S04]  /*10c0*/  ISETP.NE.U32.AND P0, PT, RZ, UR4, PT ;  /* 0x00000004ff007c0c */ /* 0x000fc8000bf05070 */
[----:B------:R-:W-:-:S13]  /*10d0*/  ISETP.NE.AND.EX P0, PT, RZ, UR5, PT, P0 ;  /* 0x00000005ff007c0c */ /* 0x000fda000bf05300 */
[----:B------:R-:W-:Y:S05]  /*10e0*/  @!P0 BRA `(.L_x_14) ;  /* 0x00000000000c8947 */ /* 0x000fea0003800000 */
[----:B------:R-:W0:Y:S02]  /*10f0*/  LDC.64 R4, c[0x0][0x588] ;  /* 0x00016200ff047b82 */ /* 0x000e240000000a00 */
[----:B0-----:R1:W5:Y:S01]  /*1100*/  LDG.E R122, desc[UR36][R4.64] ;  /* 0x00000024047a7981 */ /* 0x001362000c1e1900 */
[----:B------:R-:W-:Y:S05]  /*1110*/  BRA `(.L_x_13) ;  /* 0x0000000000087947 */ /* 0x000fea0003800000 */
.L_x_14:
[----:B------:R-:W-:Y:S02]  /*1120*/  ULDC UR4, c[0x0][0x580] ;  /* 0x0001600000047ab9 */ /* 0x000fe40000000800 */
[----:B------:R-:W-:-:S07]  /*1130*/  IMAD.U32 R122, RZ, RZ, UR4 ;  /* 0x00000004ff7a7e24 */ /* 0x000fce000f8e00ff */
.L_x_13:
[----:B------:R-:W-:Y:S02]  /*1140*/  ULDC.64 UR4, c[0x0][0x5a0] ;  /* 0x0001680000047ab9 */ /* 0x000fe40000000a00 */
[----:B------:R-:W-:-:S04]  /*1150*/  ISETP.NE.U32.AND P0, PT, RZ, UR4, PT ;  /* 0x00000004ff007c0c */ /* 0x000fc8000bf05070 */
[----:B------:R-:W-:-:S13]  /*1160*/  ISETP.NE.AND.EX P0, PT, RZ, UR5, PT, P0 ;  /* 0x00000005ff007c0c */ /* 0x000fda000bf05300 */
[----:B------:R-:W-:Y:S05]  /*1170*/  @!P0 BRA `(.L_x_15) ;  /* 0x00000000001c8947 */ /* 0x000fea0003800000 */
[----:B01----:R-:W0:Y:S02]  /*1180*/  LDC.64 R4, c[0x0][0x5a0] ;  /* 0x00016800ff047b82 */ /* 0x003e240000000a00 */
[----:B0-----:R-:W2:Y:S02]  /*1190*/  LDG.E.64 R4, desc[UR36][R4.64] ;  /* 0x0000002404047981 */ /* 0x001ea4000c1e1b00 */
[----:B--2---:R-:W-:-:S04]  /*11a0*/  ISETP.NE.U32.AND P0, PT, R4, RZ, PT ;  /* 0x000000ff0400720c */ /* 0x004fc80003f05070 */
[----:B------:R-:W-:-:S13]  /*11b0*/  ISETP.NE.AND.EX P0, PT, R5, RZ, PT, P0 ;  /* 0x000000ff0500720c */ /* 0x000fda0003f05300 */
[----:B------:R-:W-:Y:S05]  /*11c0*/  @!P0 BRA `(.L_x_15) ;  /* 0x0000000000088947 */ /* 0x000fea0003800000 */
[----:B------:R0:W5:Y:S01]  /*11d0*/  LD.E R124, desc[UR36][R4.64] ;  /* 0x00000024047c7980 */ /* 0x000162000c101900 */
[----:B------:R-:W-:Y:S05]  /*11e0*/  BRA `(.L_x_16) ;  /* 0x0000000000247947 */ /* 0x000fea0003800000 */
.L_x_15:
[----:B------:R-:W-:Y:S02]  /*11f0*/  ULDC.64 UR4, c[0x0][0x590] ;  /* 0x0001640000047ab9 */ /* 0x000fe40000000a00 */
[----:B------:R-:W-:-:S04]  /*1200*/  ISETP.NE.U32.AND P0, PT, RZ, UR4, PT ;  /* 0x00000004ff007c0c */ /* 0x000fc8000bf05070 */
[----:B------:R-:W-:-:S13]  /*1210*/  ISETP.NE.AND.EX P0, PT, RZ, UR5, PT, P0 ;  /* 0x00000005ff007c0c */ /* 0x000fda000bf05300 */
[----:B------:R-:W-:Y:S05]  /*1220*/  @!P0 BRA `(.L_x_17) ;  /* 0x00000000000c8947 */ /* 0x000fea0003800000 */
[----:B------:R-:W2:Y:S02]  /*1230*/  LDC.64 R124, c[0x0][0x590] ;  /* 0x00016400ff7c7b82 */ /* 0x000ea40000000a00 */
[----:B--2---:R2:W5:Y:S01]  /*1240*/  LDG.E R124, desc[UR36][R124.64] ;  /* 0x000000247c7c7981 */ /* 0x004562000c1e1900 */
[----:B------:R-:W-:Y:S05]  /*1250*/  BRA `(.L_x_16) ;  /* 0x0000000000087947 */ /* 0x000fea0003800000 */
.L_x_17:
[----:B------:R-:W-:Y:S02]  /*1260*/  ULDC UR4, c[0x0][0x584] ;  /* 0x0001610000047ab9 */ /* 0x000fe40000000800 */
[----:B------:R-:W-:-:S07]  /*1270*/  IMAD.U32 R124, RZ, RZ, UR4 ;  /* 0x00000004ff7c7e24 */ /* 0x000fce000f8e00ff */
.L_x_16:
[----:B------:R-:W-:-:S13]  /*1280*/  LOP3.LUT P0, RZ, R0, 0xff, RZ, 0xc0, !PT ;  /* 0x000000ff00ff7812 */ /* 0x000fda000780c0ff */
[----:B------:R-:W-:Y:S05]  /*1290*/  @!P0 EXIT ;  /* 0x000000000000894d */ /* 0x000fea0003800000 */
[----:B------:R-:W-:Y:S01]  /*12a0*/  ULDC UR4, c[0x0][0x28c] ;  /* 0x0000a30000047ab9 */ /* 0x000fe20000000800 */
[----:B------:R-:W-:Y:S01]  /*12b0*/  UMOV UR38, URZ ;  /* 0x0000003f00267c82 */ /* 0x000fe20008000000 */
[----:B------:R-:W-:Y:S01]  /*12c0*/  UIADD3 UR4, UR4, 0x3f, URZ ;  /* 0x0000003f04047890 */ /* 0x000fe2000fffe03f */
[----:B------:R-:W-:-:S03]  /*12d0*/  UMOV UR39, URZ ;  /* 0x0000003f00277c82 */ /* 0x000fc60008000000 */
[----:B------:R-:W-:-:S04]  /*12e0*/  USHF.R.S32.HI UR5, URZ, 0x1f, UR4 ;  /* 0x0000001f3f057899 */ /* 0x000fc80008011404 */
[----:B------:R-:W-:-:S04]  /*12f0*/  ULEA.HI UR5, UR5, UR4, URZ, 0x6 ;  /* 0x0000000405057291 */ /* 0x000fc8000f8f303f */
[----:B------:R-:W-:-:S12]  /*1300*/  USHF.R.S32.HI UR40, URZ, 0x6, UR5 ;  /* 0x000000063f287899 */ /* 0x000fd80008011405 */
.L_x_233:
[----:B------:R-:W-:Y:S01]  /*1310*/  LOP3.LUT R0, R18, 0x80, RZ, 0xc0, !PT ;  /* 0x0000008012007812 */ /* 0x000fe200078ec0ff */
[----:B---3--:R-:W3:Y:S01]  /*1320*/  S2UR UR7, SR_CgaCtaId ;  /* 0x00000000000779c3 */ /* 0x008ee20000008800 */
[----:B------:R-:W-:Y:S02]  /*1330*/  UMOV UR6, 0x400 ;  /* 0x0000040000067882 */ /* 0x000fe40000000000 */
[----:B------:R-:W-:-:S06]  /*1340*/  SHF.R.U32.HI R0, RZ, 0x7, R0 ;  /* 0x00000007ff007819 */ /* 0x000fcc0000011600 */
[----:B----4-:R-:W4:Y:S01]  /*1350*/  SHFL.IDX PT, R0, R0, RZ, 0x1f ;  /* 0x00001fff00007589 */ /* 0x010f2200000e0000 */
[----:B---3--:R-:W-:Y:S01]  /*1360*/  ULEA UR6, UR7, UR6, 0x18 ;  /* 0x0000000607067291 */ /* 0x008fe2000f8ec03f */
[----:B----4-:R-:W-:-:S13]  /*1370*/  R2UR UR4, R0 ;  /* 0x00000000000472ca */ /* 0x010fda00000e0000 */
[----:B------:R-:W-:-:S04]  /*1380*/  ULEA.HI UR5, UR4, UR4, URZ, 0x1 ;  /* 0x0000000404057291 */ /* 0x000fc8000f8f083f */
[----:B------:R-:W-:-:S04]  /*1390*/  ULOP3.LUT UR5, UR5, 0xffffe, URZ, 0xc0, !UPT ;  /* 0x000ffffe05057892 */ /* 0x000fc8000f8ec03f */
[----:B------:R-:W-:-:S03]  /*13a0*/  UIADD3 UR5, UR4, -UR5, URZ ;  /* 0x8000000504057290 */ /* 0x000fc6000fffe03f */
[----:B------:R-:W-:Y:S01]  /*13b0*/  ULDC UR4, c[0x0][0x28c] ;  /* 0x0000a30000047ab9 */ /* 0x000fe20000000800 */
[----:B------:R-:W-:Y:S01]  /*13c0*/  ULEA UR5, UR5, UR6, 0xc ;  /* 0x0000000605057291 */ /* 0x000fe2000f8e603f */
[----:B------:R-:W-:-:S03]  /*13d0*/  ISETP.LT.AND P0, PT, RZ, UR4, PT ;  /* 0x00000004ff007c0c */ /* 0x000fc6000bf01270 */
[----:B------:R-:W-:-:S04]  /*13e0*/  UIADD3 UR5, UR5, 0x180, URZ ;  /* 0x0000018005057890 */ /* 0x000fc8000fffe03f */
[----:B------:R-:W-:-:S04]  /*13f0*/  USHF.R.U32.HI UR5, URZ, 0x4, UR5 ;  /* 0x000000043f057899 */ /* 0x000fc80008011605 */
[----:B------:R-:W-:-:S04]  /*1400*/  ULOP3.LUT UR5, UR5, 0x3fff, URZ, 0xc0, !UPT ;  /* 0x00003fff05057892 */ /* 0x000fc8000f8ec03f */
[----:B------:R-:W-:Y:S01]  /*1410*/  ULOP3.LUT UR41, UR5, 0x10000, URZ, 0xfc, !UPT ;  /* 0x0001000005297892 */ /* 0x000fe2000f8efc3f */
[----:B-1----:R-:W-:Y:S11]  /*1420*/  @P0 BRA `(.L_x_18) ;  /* 0x0000000000400947 */ /* 0x002ff60003800000 */
[----:B------:R-:W-:Y:S01]  /*1430*/  MOV R0, 0x0 ;  /* 0x0000000000007802 */ /* 0x000fe20000000f00 */
[----:B------:R-:W-:Y:S01]  /*1440*/  ULDC.64 UR4, c[0x4][0x68] ;  /* 0x01001a0000047ab9 */ /* 0x000fe20000000a00 */
[----:B------:R-:W-:Y:S01]  /*1450*/  ULDC.64 UR6, c[0x4][0x8] ;  /* 0x0100020000067ab9 */ /* 0x000fe20000000a00 */
[----:B01----:R-:W-:Y:S01]  /*1460*/  IMAD.U32 R4, RZ, RZ, UR4 ;  /* 0x00000004ff047e24 */ /* 0x003fe2000f8e00ff */
[----:B------:R0:W1:Y:S01]  /*1470*/  LDC.64 R14, c[0x4][R0] ;  /* 0x01000000000e7b82 */ /* 0x0000620000000a00 */
[----:B------:R-:W-:Y:S01]  /*1480*/  IMAD.U32 R5, RZ, RZ, UR5 ;  /* 0x00000005ff057e24 */ /* 0x000fe2000f8e00ff */
[----:B------:R-:W-:Y:S01]  /*1490*/  ULDC.64 UR4, c[0x4][0x70] ;  /* 0x01001c0000047ab9 */ /* 0x000fe20000000a00 */
[----:B------:R-:W-:Y:S02]  /*14a0*/  IMAD.U32 R10, RZ, RZ, UR6 ;  /* 0x00000006ff0a7e24 */ /* 0x000fe4000f8e00ff */
[----:B------:R-:W-:Y:S02]  /*14b0*/  IMAD.U32 R6, RZ, RZ, UR4 ;  /* 0x00000004ff067e24 */ /* 0x000fe4000f8e00ff */
[----:B------:R-:W-:-:S02]  /*14c0*/  IMAD.U32 R7, RZ, RZ, UR5 ;  /* 0x00000005ff077e24 */ /* 0x000fc4000f8e00ff */
[----:B------:R-:W-:Y:S02]  /*14d0*/  IMAD.U32 R11, RZ, RZ, UR7 ;  /* 0x00000007ff0b7e24 */ /* 0x000fe4000f8e00ff */
[----:B------:R-:W-:Y:S02]  /*14e0*/  IMAD.MOV.U32 R8, RZ, RZ, 0x1e1 ;  /* 0x000001e1ff087424 */ /* 0x000fe400078e00ff */
[----:B------:R-:W-:Y:S02]  /*14f0*/  IMAD.MOV.U32 R12, RZ, RZ, 0x1 ;  /* 0x00000001ff0c7424 */ /* 0x000fe400078e00ff */
[----:B0-----:R-:W-:-:S07]  /*1500*/  IMAD.MOV.U32 R13, RZ, RZ, RZ ;  /* 0x000000ffff0d7224 */ /* 0x001fce00078e00ff */
[----:B------:R-:W-:-:S07]  /*1510*/  LEPC R20, `(.L_x_18) ;  /* 0x000000001014794e */ /* 0x000fce0000000000 */
[----:B-12--5:R-:W-:Y:S05]  /*1520*/  CALL.ABS.NOINC R14 ;  /* 0x000000000e007343 */ /* 0x026fea0003c00000 */
.L_x_18:
[----:B------:R-:W-:-:S04]  /*1530*/  LOP3.LUT R0, R19, 0x1, RZ, 0xfc, !PT ;  /* 0x0000000113007812 */ /* 0x000fc800078efcff */
[----:B------:R-:W-:-:S13]  /*1540*/  ISETP.NE.AND P0, PT, R0, 0x3, PT ;  /* 0x000000030000780c */ /* 0x000fda0003f05270 */
[----:B------:R-:W-:Y:S05]  /*1550*/  @!P0 BRA `(.L_x_19) ;  /* 0x0000000000048947 */ /* 0x000fea0003800000 */
[----:B------:R-:W-:Y:S01]  /*1560*/  BPT.TRAP 0x1 ;  /* 0x000000040000795c */ /* 0x000fe20000300000 */
.L_x_19:
[----:B------:R-:W3:Y:S01]  /*1570*/  S2UR UR5, SR_CgaCtaId ;  /* 0x00000000000579c3 */ /* 0x000ee20000008800 */
[----:B------:R-:W-:Y:S01]  /*1580*/  UMOV UR4, 0x400 ;  /* 0x0000040000047882 */ /* 0x000fe20000000000 */
[----:B------:R-:W-:Y:S02]  /*1590*/  IMAD.U32 R0, RZ, RZ, UR38 ;  /* 0x00000026ff007e24 */ /* 0x000fe4000f8e00ff */
[----:B------:R-:W-:-:S03]  /*15a0*/  IMAD.U32 R3, RZ, RZ, UR39 ;  /* 0x00000027ff037e24 */ /* 0x000fc6000f8e00ff */
[----:B------:R-:W-:Y:S01]  /*15b0*/  SHF.L.U32 R0, R0, 0x1f, RZ ;  /* 0x0000001f00007819 */ /* 0x000fe200000006ff */
[----:B---3--:R-:W-:-:S06]  /*15c0*/  ULEA UR4, UR5, UR4, 0x18 ;  /* 0x0000000405047291 */ /* 0x008fcc000f8ec03f */
[----:B------:R-:W-:-:S04]  /*15d0*/  IMAD.U32 R6, RZ, RZ, UR4 ;  /* 0x00000004ff067e24 */ /* 0x000fc8000f8e00ff */
[----:B------:R-:W-:-:S04]  /*15e0*/  IMAD R3, R3, 0x8, R6 ;  /* 0x0000000803037824 */ /* 0x000fc800078e0206 */
[----:B------:R3:W4:Y:S01]  /*15f0*/  SYNCS.PHASECHK.TRANS64.TRYWAIT P1, [R3+URZ], R0 ;  /* 0x00000000030075a7 */ /* 0x000722000802017f */
[----:B------:R-:W-:Y:S05]  /*1600*/  @!P0 BRA `(.L_x_20) ;  /* 0x0000000000048947 */ /* 0x000fea0003800000 */
[----:B------:R-:W-:Y:S01]  /*1610*/  BPT.TRAP 0x1 ;  /* 0x000000040000795c */ /* 0x000fe20000300000 */
.L_x_20:
[----:B----4-:R-:W-:Y:S05]  /*1620*/  @P1 BRA `(.L_x_21) ;  /* 0x0000000000081947 */ /* 0x010fea0003800000 */
[----:B------:R-:W4:Y:S02]  /*1630*/  SYNCS.PHASECHK.TRANS64.TRYWAIT P1, [R3+URZ], R0 ;  /* 0x00000000030075a7 */ /* 0x000f24000802017f */
[----:B----4-:R-:W-:Y:S05]  /*1640*/  @!P1 BRA `(.L_x_22) ;  /* 0x0000007400e49947 */ /* 0x010fea0003800000 */
.L_x_21:
[----:B------:R-:W-:-:S04]  /*1650*/  UISETP.LT.AND UP0, UPT, UR40, 0x1, UPT ;  /* 0x000000012800788c */ /* 0x000fc8000bf01270 */
[----:B------:R-:W-:-:S06]  /*1660*/  USEL UR4, UR40, 0x1, UP0 ;  /* 0x0000000128047887 */ /* 0x000fcc0008000000 */
[----:B---34-:R-:W-:Y:S01]  /*1670*/  IMAD.U32 R0, RZ, RZ, UR4 ;  /* 0x00000004ff007e24 */ /* 0x018fe2000f8e00ff */
[----:B------:R-:W-:Y:S05]  /*1680*/  WARPSYNC.ALL ;  /* 0x0000000000007948 */ /* 0x000fea0003800000 */
[----:B------:R-:W-:-:S04]  /*1690*/  IADD3 R0, -R0, UR40, RZ ;  /* 0x0000002800007c10 */ /* 0x000fc8000fffe1ff */
[----:B------:R-:W-:Y:S02]  /*16a0*/  ISETP.GE.AND P1, PT, R0, 0x1, PT ;  /* 0x000000010000780c */ /* 0x000fe40003f26270 */
[----:B------:R-:W-:Y:S01]  /*16b0*/  R2UR UR4, R6 ;  /* 0x00000000060472ca */ /* 0x000fe200000e0000 */
[----:B------:R-:W-:Y:S01]  /*16c0*/  UIMAD UR5, UR39, 0x300, UR41 ;  /* 0x00000300270578a4 */ /* 0x000fe2000f8e0229 */
[----:B------:R-:W-:Y:S01]  /*16d0*/  WARPGROUP.ARRIVE ;  /* 0x00000000000079c5 */ /* 0x000fe20000000000 */
[----:B------:R-:W-:Y:S01]  /*16e0*/  UMOV UR9, 0x80000020 ;  /* 0x8000002000097882 */ /* 0x000fe20000000000 */
[----:B------:R-:W-:-:S04]  /*16f0*/  UMOV UR11, 0x80000020 ;  /* 0x80000020000b7882 */ /* 0x000fc80000000000 */
[----:B------:R-:W-:-:S05]  /*1700*/  UMOV UR8, UR5 ;  /* 0x0000000500087c82 */ /* 0x000fca0008000000 */
[----:B------:R-:W-:-:S04]  /*1710*/  UIADD3 UR4, UR4, 0x24180, URZ ;  /* 0x0002418004047890 */ /* 0x000fc8000fffe03f */
[----:B------:R-:W-:-:S04]  /*1720*/  USHF.R.U32.HI UR4, URZ, 0x4, UR4 ;  /* 0x000000043f047899 */ /* 0x000fc80008011604 */
[----:B------:R-:W-:-:S04]  /*1730*/  ULOP3.LUT UR4, UR4, 0x3fff, URZ, 0xc0, !UPT ;  /* 0x00003fff04047892 */ /* 0x000fc8000f8ec03f */
[----:B------:R-:W-:-:S04]  /*1740*/  ULOP3.LUT UR4, UR4, 0x10000, URZ, 0xfc, !UPT ;  /* 0x0001000004047892 */ /* 0x000fc8000f8efc3f */
[----:B------:R-:W-:-:S07]  /*1750*/  UIMAD UR6, UR39, 0x180, UR4 ;  /* 0x00000180270678a4 */ /* 0x000fce000f8e0204 */
[----:B------:R-:W-:Y:S02]  /*1760*/  UMOV UR10, UR6 ;  /* 0x00000006000a7c82 */ /* 0x000fe40008000000 */
[----:B------:R-:W-:Y:S01]  /*1770*/  IGMMA.64x96x32.S8.S8 R72, gdesc[UR8], RZ, !UPT, gsb0 ;  /* 0x02a00000084879f1 */ /* 0x000fe2000c0410ff */
[----:B------:R-:W-:Y:S01]  /*1780*/  UIADD3 UR8, UR5, 0x200, URZ ;  /* 0x0000020005087890 */ /* 0x000fe2000fffe03f */
[----:B------:R-:W-:Y:S01]  /*1790*/  UMOV UR9, 0x80000020 ;  /* 0x8000002000097882 */ /* 0x000fe20000000000 */
[----:B------:R-:W-:Y:S02]  /*17a0*/  WARPGROUP.DEPBAR.LE gsb0, 0x0 ;  /* 0x00008000000079c5 */ /* 0x000fe40000010000 */
[----:B------:R-:W-:-:S06]  /*17b0*/  WARPGROUP.ARRIVE ;  /* 0x00000000000079c5 */ /* 0x000fcc0000000000 */
[----:B------:R-:W-:Y:S01]  /*17c0*/  IGMMA.64x96x32.S8.S8 R24, gdesc[UR8], RZ, !UPT, gsb0 ;  /* 0x02a00000081879f1 */ /* 0x000fe2000c0410ff */
[----:B------:R-:W-:Y:S02]  /*17d0*/  UIADD3 UR8, UR5, 0x2, URZ ;  /* 0x0000000205087890 */ /* 0x000fe4000fffe03f */
[----:B------:R-:W-:Y:S01]  /*17e0*/  UIADD3 UR10, UR6, 0x2, URZ ;  /* 0x00000002060a7890 */ /* 0x000fe2000fffe03f */
[----:B------:R-:W-:Y:S01]  /*17f0*/  UMOV UR9, 0x80000020 ;  /* 0x8000002000097882 */ /* 0x000fe20000000000 */
[----:B------:R-:W-:Y:S01]  /*1800*/  UMOV UR11, 0x80000020 ;  /* 0x80000020000b7882 */ /* 0x000fe20000000000 */
[----:B------:R-:W-:Y:S02]  /*1810*/  WARPGROUP.DEPBAR.LE gsb0, 0x0 ;  /* 0x00008000000079c5 */ /* 0x000fe40000010000 */
[----:B------:R-:W-:-:S06]  /*1820*/  WARPGROUP.ARRIVE ;  /* 0x00000000000079c5 */ /* 0x000fcc0000000000 */
[----:B------:R-:W-:Y:S01]  /*1830*/  IGMMA.64x96x32.S8.S8 R72, gdesc[UR8], R72, gsb0 ;  /* 0x02a00000084879f1 */ /* 0x000fe20008041048 */
[----:B------:R-:W-:Y:S01]  /*1840*/  UIADD3 UR8, UR5, 0x202, URZ ;  /* 0x0000020205087890 */ /* 0x000fe2000fffe03f */
[----:B------:R-:W-:Y:S01]  /*1850*/  UMOV UR9, 0x80000020 ;  /* 0x8000002000097882 */ /* 0x000fe20000000000 */
[----:B------:R-:W-:Y:S02]  /*1860*/  WARPGROUP.DEPBAR.LE gsb0, 0x0 ;  /* 0x00008000000079c5 */ /* 0x000fe40000010000 */
[----:B------:R-:W-:-:S06]  /*1870*/  WARPGROUP.ARRIVE ;  /* 0x00000000000079c5 */ /* 0x000fcc0000000000 */
[----:B------:R-:W-:Y:S03]  /*1880*/  IGMMA.64x96x32.S8.S8 R24, gdesc[UR8], R24, gsb0 ;  /* 0x02a00000081879f1 */ /* 0x000fe60008041018 */
[----:B------:R-:W-:Y:S02]  /*1890*/  WARPGROUP.DEPBAR.LE gsb0, 0x0 ;  /* 0x00008000000079c5 */ /* 0x000fe40000010000 */
[----:B------:R-:W-:Y:S05]  /*18a0*/  @!P1 BRA `(.L_x_23) ;  /* 0x0000000400149947 */ /* 0x000fea0003800000 */
[----:B------:R-:W-:Y:S02]  /*18b0*/  UIADD3 UR5, UR39, 0x1, URZ ;  /* 0x0000000127057890 */ /* 0x000fe4000fffe03f */
[----:B------:R-:W-:Y:S02]  /*18c0*/  IMAD.U32 R3, RZ, RZ, UR39 ;  /* 0x00000027ff037e24 */ /* 0x000fe4000f8e00ff */
[----:B------:R-:W-:-:S04]  /*18d0*/  UISETP.NE.AND UP0, UPT, UR5, 0xc, UPT ;  /* 0x0000000c0500788c */ /* 0x000fc8000bf05270 */
[----:B------:R-:W-:Y:S02]  /*18e0*/  USEL UR6, URZ, 0x1, UP0 ;  /* 0x000000013f067887 */ /* 0x000fe40008000000 */
[----:B------:R-:W-:Y:S02]  /*18f0*/  USEL UR5, UR5, URZ, UP0 ;  /* 0x0000003f05057287 */ /* 0x000fe40008000000 */
[----:B------:R-:W-:-:S06]  /*1900*/  ULOP3.LUT UR6, UR38, UR6, URZ, 0x3c, !UPT ;  /* 0x0000000626067292 */ /* 0x000fcc000f8e3c3f */
[----:B------:R-:W-:-:S07]  /*1910*/  IMAD.U32 R7, RZ, RZ, UR6 ;  /* 0x00000006ff077e24 */ /* 0x000fce000f8e00ff */
.L_x_30:
[----:B------:R-:W-:Y:S05]  /*1920*/  @!P0 BRA `(.L_x_24) ;  /* 0x0000000000048947 */ /* 0x000fea0003800000 */
[----:B------:R-:W-:Y:S01]  /*1930*/  BPT.TRAP 0x1 ;  /* 0x000000040000795c */ /* 0x000fe20000300000 */
.L_x_24:
[----:B------:R-:W3:Y:S01]  /*1940*/  S2UR UR7, SR_CgaCtaId ;  /* 0x00000000000779c3 */ /* 0x000ee20000008800 */
[----:B------:R-:W-:Y:S01]  /*1950*/  UMOV UR6, 0x400 ;  /* 0x0000040000067882 */ /* 0x000fe20000000000 */
[----:B01----:R-:W-:Y:S01]  /*1960*/  IMAD.U32 R5, RZ, RZ, UR5 ;  /* 0x00000005ff057e24 */ /* 0x003fe2000f8e00ff */
[----:B------:R-:W-:Y:S01]  /*1970*/  SHF.L.U32 R4, R7, 0x1f, RZ ;  /* 0x0000001f07047819 */ /* 0x000fe200000006ff */
[----:B---3--:R-:W-:-:S06]  /*1980*/  ULEA UR6, UR7, UR6, 0x18 ;  /* 0x0000000607067291 */ /* 0x008fcc000f8ec03f */
[----:B------:R-:W-:-:S04]  /*1990*/  IMAD.U32 R6, RZ, RZ, UR6 ;  /* 0x00000006ff067e24 */ /* 0x000fc8000f8e00ff */
[----:B------:R-:W-:-:S04]  /*19a0*/  IMAD R5, R5, 0x8, R6 ;  /* 0x0000000805057824 */ /* 0x000fc800078e0206 */
[----:B------:R0:W1:Y:S01]  /*19b0*/  SYNCS.PHASECHK.TRANS64.TRYWAIT P1, [R5+URZ], R4 ;  /* 0x00000004050075a7 */ /* 0x000062000802017f */
[----:B------:R-:W-:Y:S05]  /*19c0*/  @!P0 BRA `(.L_x_25) ;  /* 0x0000000000048947 */ /* 0x000fea0003800000 */
[----:B------:R-:W-:Y:S01]  /*19d0*/  BPT.TRAP 0x1 ;  /* 0x000000040000795c */ /* 0x000fe20000300000 */
.L_x_25:
[----:B-1----:R-:W-:Y:S05]  /*19e0*/  @P1 BRA `(.L_x_26) ;  /* 0x0000000000081947 */ /* 0x002fea0003800000 */
[----:B------:R-:W1:Y:S02]  /*19f0*/  SYNCS.PHASECHK.TRANS64.TRYWAIT P1, [R5+URZ], R4 ;  /* 0x00000004050075a7 */ /* 0x000e64000802017f */
[----:B-1----:R-:W-:Y:S05]  /*1a00*/  @!P1 BRA `(.L_x_27) ;  /* 0x0000007400089947 */ /* 0x002fea0003800000 */
.L_x_26:
[----:B------:R-:W-:Y:S01]  /*1a10*/  UIMAD UR6, UR5, 0x300, UR41 ;  /* 0x00000300050678a4 */ /* 0x000fe2000f8e0229 */
[----:B------:R-:W-:Y:S01]  /*1a20*/  WARPGROUP.ARRIVE ;  /* 0x00000000000079c5 */ /* 0x000fe20000000000 */
[----:B------:R-:W-:Y:S01]  /*1a30*/  UIMAD UR7, UR5, 0x180, UR4 ;  /* 0x00000180050778a4 */ /* 0x000fe2000f8e0204 */
[----:B------:R-:W-:Y:S01]  /*1a40*/  UMOV UR9, 0x80000020 ;  /* 0x8000002000097882 */ /* 0x000fe20000000000 */
[----:B------:R-:W-:-:S03]  /*1a50*/  UMOV UR11, 0x80000020 ;  /* 0x80000020000b7882 */ /* 0x000fc60000000000 */
[----:B------:R-:W-:Y:S02]  /*1a60*/  UMOV UR8, UR6 ;  /* 0x0000000600087c82 */ /* 0x000fe40008000000 */
[----:B------:R-:W-:Y:S02]  /*1a70*/  UMOV UR10, UR7 ;  /* 0x00000007000a7c82 */ /* 0x000fe40008000000 */
[----:B------:R-:W-:Y:S01]  /*1a80*/  IGMMA.64x96x32.S8.S8 R72, gdesc[UR8], R72, gsb0 ;  /* 0x02a00000084879f1 */ /* 0x000fe20008041048 */
[----:B------:R-:W-:Y:S01]  /*1a90*/  UIADD3 UR8, UR6, 0x200, URZ ;  /* 0x0000020006087890 */ /* 0x000fe2000fffe03f */
[----:B------:R-:W-:Y:S01]  /*1aa0*/  UMOV UR9, 0x80000020 ;  /* 0x8000002000097882 */ /* 0x000fe20000000000 */
[----:B------:R-:W-:Y:S02]  /*1ab0*/  WARPGROUP.DEPBAR.LE gsb0, 0x0 ;  /* 0x00008000000079c5 */ /* 0x000fe40000010000 */
[----:B------:R-:W-:-:S06]  /*1ac0*/  WARPGROUP.ARRIVE ;  /* 0x00000000000079c5 */ /* 0x000fcc0000000000 */
[----:B------:R-:W-:Y:S01]  /*1ad0*/  IGMMA.64x96x32.S8.S8 R24, gdesc[UR8], R24, gsb0 ;  /* 0x02a00000081879f1 */ /* 0x000fe20008041018 */
        /* <DEDUP_REMOVED lines=14> */
[----:B------:R-:W-:Y:S01]  /*1bc0*/  BPT.TRAP 0x1 ;  /* 0x000000040000795c */ /* 0x000fe20000300000 */
.L_x_28:
[----:B------:R-:W-:-:S13]  /*1bd0*/  ISETP.NE.AND P1, PT, R23, RZ, PT ;  /* 0x000000ff1700720c */ /* 0x000fda0003f25270 */
[----:B01----:R-:W-:-:S04]  /*1be0*/  @P1 IMAD R4, R3, 0x8, R6 ;  /* 0x0000000803041824 */ /* 0x003fc800078e0206 */
[----:B------:R-:W-:-:S05]  /*1bf0*/  @P1 VIADD R5, R4, 0x60 ;  /* 0x0000006004051836 */ /* 0x000fca0000000000 */
[----:B------:R-:W-:-:S04]  /*1c00*/  @P1 PRMT R5, R22, 0x654, R5 ;  /* 0x0000065416051816 */ /* 0x000fc80000000005 */
[----:B------:R0:W-:Y:S01]  /*1c10*/  @P1 SYNCS.ARRIVE.TRANS64.RED.A1T0 RZ, [R5+URZ], RZ ;  /* 0x000000ff05ff19a7 */ /* 0x0001e2000810043f */
[----:B------:R-:W-:-:S13]  /*1c20*/  ISETP.GT.U32.AND P1, PT, R19, 0x1, PT ;  /* 0x000000011300780c */ /* 0x000fda0003f24070 */
[----:B0-----:R-:W-:Y:S05]  /*1c30*/  @P1 BRA `(.L_x_29) ;  /* 0x0000000000041947 */ /* 0x001fea0003800000 */
[----:B------:R-:W-:Y:S01]  /*1c40*/  BPT.TRAP 0x1 ;  /* 0x000000040000795c */ /* 0x000fe20000300000 */
.L_x_29:
[----:B------:R-:W-:Y:S01]  /*1c50*/  UIADD3 UR5, UR5, 0x1, URZ ;  /* 0x0000000105057890 */ /* 0x000fe2000fffe03f */
[C---:B------:R-:W-:Y:S01]  /*1c60*/  ISETP.GT.AND P2, PT, R0.reuse, 0x1, PT ;  /* 0x000000010000780c */ /* 0x040fe20003f44270 */
[----:B------:R-:W-:Y:S02]  /*1c70*/  VIADD R3, R3, 0x1 ;  /* 0x0000000103037836 */ /* 0x000fe40000000000 */
[----:B------:R-:W-:Y:S01]  /*1c80*/  UISETP.NE.AND UP0, UPT, UR5, 0xc, UPT ;  /* 0x0000000c0500788c */ /* 0x000fe2000bf05270 */
[----:B------:R-:W-:Y:S02]  /*1c90*/  VIADD R0, R0, 0xffffffff ;  /* 0xffffffff00007836 */ /* 0x000fe40000000000 */
[C---:B------:R-:W-:Y:S01]  /*1ca0*/  ISETP.NE.AND P1, PT, R3.reuse, 0xc, PT ;  /* 0x0000000c0300780c */ /* 0x040fe20003f25270 */
[----:B------:R-:W-:Y:S02]  /*1cb0*/  USEL UR6, URZ, 0x1, UP0 ;  /* 0x000000013f067887 */ /* 0x000fe40008000000 */
[----:B------:R-:W-:Y:S01]  /*1cc0*/  USEL UR5, UR5, URZ, UP0 ;  /* 0x0000003f05057287 */ /* 0x000fe20008000000 */
[----:B------:R-:W-:-:S03]  /*1cd0*/  SEL R3, R3, RZ, P1 ;  /* 0x000000ff03037207 */ /* 0x000fc60000800000 */
[----:B------:R-:W-:Y:S01]  /*1ce0*/  LOP3.LUT R7, R7, UR6, RZ, 0x3c, !PT ;  /* 0x0000000607077c12 */ /* 0x000fe2000f8e3cff */
[----:B------:R-:W-:Y:S07]  /*1cf0*/  @P2 BRA `(.L_x_30) ;  /* 0xfffffffc00082947 */ /* 0x000fee000383ffff */
.L_x_23:
[----:B------:R-:W3:Y:S02]  /*1d00*/  LDC R0, c[0x0][0x28c] ;  /* 0x0000a300ff007b82 */ /* 0x000ee40000000800 */
[----:B---3--:R-:W-:-:S13]  /*1d10*/  ISETP.GE.AND P1, PT, R0, 0x1, PT ;  /* 0x000000010000780c */ /* 0x008fda0003f26270 */
[----:B------:R-:W-:Y:S05]  /*1d20*/  @!P1 BRA `(.L_x_31) ;  /* 0x0000000000509947 */ /* 0x000fea0003800000 */
[----:B------:R-:W-:Y:S05]  /*1d30*/  @!P0 BRA `(.L_x_32) ;  /* 0x0000000000048947 */ /* 0x000fea0003800000 */
[----:B------:R-:W-:Y:S01]  /*1d40*/  BPT.TRAP 0x1 ;  /* 0x000000040000795c */ /* 0x000fe20000300000 */
.L_x_32:
[----:B------:R-:W-:Y:S01]  /*1d50*/  ISETP.NE.AND P0, PT, R23, RZ, PT ;  /* 0x000000ff1700720c */ /* 0x000fe20003f05270 */
[----:B------:R-:W-:Y:S01]  /*1d60*/  BSSY B0, `(.L_x_33) ;  /* 0x000000e000007945 */ /* 0x000fe20003800000 */
[----:B------:R-:W-:-:S11]  /*1d70*/  ISETP.GT.U32.AND P1, PT, R19, 0x1, PT ;  /* 0x000000011300780c */ /* 0x000fd60003f24070 */
[----:B------:R-:W-:Y:S05]  /*1d80*/  @!P0 BRA `(.L_x_34) ;  /* 0x00000000002c8947 */ /* 0x000fea0003800000 */
[----:B------:R-:W-:-:S04]  /*1d90*/  UISETP.LT.AND UP0, UPT, UR40, 0x1, UPT ;  /* 0x000000012800788c */ /* 0x000fc8000bf01270 */
[----:B------:R-:W-:-:S04]  /*1da0*/  USEL UR6, UR40, 0x1, UP0 ;  /* 0x0000000128067887 */ /* 0x000fc80008000000 */
[----:B------:R-:W-:-:S04]  /*1db0*/  UIADD3 UR6, UR39, UR40, -UR6 ;  /* 0x0000002827067290 */ /* 0x000fc8000fffe806 */
[----:B------:R-:W-:-:S04]  /*1dc0*/  UIMAD.WIDE.U32 UR4, UR6, -0x55555555, URZ ;  /* 0xaaaaaaab060478a5 */ /* 0x000fc8000f8e003f */
[----:B------:R-:W-:-:S04]  /*1dd0*/  USHF.R.U32.HI UR4, URZ, 0x3, UR5 ;  /* 0x000000033f047899 */ /* 0x000fc80008011605 */
[----:B------:R-:W-:-:S06]  /*1de0*/  UIMAD UR6, UR4, -0xc, UR6 ;  /* 0xfffffff4040678a4 */ /* 0x000fcc000f8e0206 */
[----:B------:R-:W-:-:S04]  /*1df0*/  IMAD.U32 R3, RZ, RZ, UR6 ;  /* 0x00000006ff037e24 */ /* 0x000fc8000f8e00ff */
[----:B------:R-:W-:-:S04]  /*1e00*/  IMAD R0, R3, 0x8, R6 ;  /* 0x0000000803007824 */ /* 0x000fc800078e0206 */
[----:B------:R-:W-:-:S05]  /*1e10*/  VIADD R3, R0, 0x60 ;  /* 0x0000006000037836 */ /* 0x000fca0000000000 */
[----:B------:R-:W-:-:S04]  /*1e20*/  PRMT R3, R22, 0x654, R3 ;  /* 0x0000065416037816 */ /* 0x000fc80000000003 */
[----:B------:R3:W-:Y:S03]  /*1e30*/  SYNCS.ARRIVE.TRANS64.RED.A1T0 RZ, [R3+URZ], RZ ;  /* 0x000000ff03ff79a7 */ /* 0x0007e6000810043f */
.L_x_34:
[----:B------:R-:W-:Y:S05]  /*1e40*/  BSYNC B0 ;  /* 0x0000000000007941 */ /* 0x000fea0003800000 */
.L_x_33:
[----:B------:R-:W-:Y:S05]  /*1e50*/  @P1 BRA `(.L_x_31) ;  /* 0x0000000000041947 */ /* 0x000fea0003800000 */
[----:B------:R-:W-:Y:S01]  /*1e60*/  BPT.TRAP 0x1 ;  /* 0x000000040000795c */ /* 0x000fe20000300000 */
.L_x_31:
[----:B------:R-:W4:Y:S01]  /*1e70*/  LDC R6, c[0x0][0x288] ;  /* 0x0000a200ff067b82 */ /* 0x000f220000000800 */
[--C-:B------:R-:W-:Y:S01]  /*1e80*/  SHF.R.U32.HI R0, RZ, 0x2, R18.reuse ;  /* 0x00000002ff007819 */ /* 0x100fe20000011612 */
[----:B------:R-:W-:Y:S01]  /*1e90*/  IMAD R123, R123, 0x60, RZ ;  /* 0x000000607b7b7824 */ /* 0x000fe200078e02ff */
[C---:B01----:R-:W-:Y:S01]  /*1ea0*/  LOP3.LUT R4, R18.reuse, 0x60, RZ, 0xc0, !PT ;  /* 0x0000006012047812 */ /* 0x043fe200078ec0ff */
[----:B------:R-:W-:Y:S01]  /*1eb0*/  UIADD3 UR39, UR40, UR39, URZ ;  /* 0x0000002728277290 */ /* 0x000fe2000fffe03f */
[----:B------:R-:W-:Y:S01]  /*1ec0*/  SHF.R.U32.HI R5, RZ, 0x7, R18 ;  /* 0x00000007ff057819 */ /* 0x000fe20000011612 */
[----:B------:R-:W-:Y:S01]  /*1ed0*/  IMAD.SHL.U32 R14, R18, 0x2, RZ ;  /* 0x00000002120e7824 */ /* 0x000fe200078e00ff */
[----:B---3--:R-:W-:Y:S01]  /*1ee0*/  LOP3.LUT R3, R0, 0x7, RZ, 0xc0, !PT ;  /* 0x0000000700037812 */ /* 0x008fe200078ec0ff */
[----:B------:R-:W-:Y:S01]  /*1ef0*/  UISETP.GT.U32.AND UP0, UPT, UR39, 0xb, UPT ;  /* 0x0000000b2700788c */ /* 0x000fe2000bf04070 */
[----:B------:R-:W-:Y:S01]  /*1f00*/  SHF.R.U32.HI R4, RZ, 0x1, R4 ;  /* 0x00000001ff047819 */ /* 0x000fe20000011604 */
[----:B------:R-:W-:Y:S01]  /*1f10*/  ULDC UR7, c[0x0][0x284] ;  /* 0x0000a10000077ab9 */ /* 0x000fe20000000800 */
[----:B------:R-:W-:Y:S01]  /*1f20*/  LOP3.LUT R0, R5, 0x1, RZ, 0xc0, !PT ;  /* 0x0000000105007812 */ /* 0x000fe200078ec0ff */
[----:B------:R-:W-:Y:S01]  /*1f30*/  UISETP.LT.U32.AND UP0, UPT, UR40, 0xc, UP0 ;  /* 0x0000000c2800788c */ /* 0x000fe20008701070 */
[----:B------:R-:W-:Y:S01]  /*1f40*/  IADD3 R5, RZ, -R4, -R3 ;  /* 0x80000004ff057210 */ /* 0x000fe20007ffe803 */
[----:B------:R-:W-:Y:S01]  /*1f50*/  UISETP.GE.U32.AND UP1, UPT, UR40, 0xc, UPT ;  /* 0x0000000c2800788c */ /* 0x000fe2000bf26070 */
[----:B------:R-:W-:Y:S01]  /*1f60*/  SHF.R.S32.HI R130, RZ, 0x1f, R120 ;  /* 0x0000001fff827819 */ /* 0x000fe20000011478 */
[C---:B------:R-:W-:Y:S01]  /*1f70*/  IMAD.SHL.U32 R8, R0.reuse, 0x40, RZ ;  /* 0x0000004000087824 */ /* 0x040fe200078e00ff */
[C---:B------:R-:W-:Y:S01]  /*1f80*/  LOP3.LUT R14, R123.reuse, 0x6, R14, 0xf8, !PT ;  /* 0x000000067b0e7812 */ /* 0x040fe200078ef80e */
[----:B------:R-:W-:Y:S01]  /*1f90*/  IMAD R5, R0, -0x40, R5 ;  /* 0xffffffc000057824 */ /* 0x000fe200078e0205 */
[----:B------:R-:W-:Y:S01]  /*1fa0*/  LOP3.LUT R0, R18, 0x3, RZ, 0xc0, !PT ;  /* 0x0000000312007812 */ /* 0x000fe200078ec0ff */
[----:B------:R-:W-:Y:S01]  /*1fb0*/  ULDC.64 UR8, c[0x0][0x5d0] ;  /* 0x0001740000087ab9 */ /* 0x000fe20000000a00 */
[----:B------:R-:W-:Y:S01]  /*1fc0*/  LOP3.LUT R3, R8, 0x40, R3, 0xe2, !PT ;  /* 0x0000004008037812 */ /* 0x000fe200078ee203 */
[----:B------:R-:W-:Y:S01]  /*1fd0*/  UIMAD.WIDE.U32 UR4, UR39, -0x55555555, URZ ;  /* 0xaaaaaaab270478a5 */ /* 0x000fe2000f8e003f */
[----:B------:R-:W-:Y:S01]  /*1fe0*/  SHF.R.S32.HI R15, RZ, 0x1f, R14 ;  /* 0x0000001fff0f7819 */ /* 0x000fe2000001140e */
[----:B----4-:R-:W-:Y:S01]  /*1ff0*/  IMAD R8, R0, -0x2, R6 ;  /* 0xfffffffe00087824 */ /* 0x010fe200078e0206 */
[----:B------:R-:W-:Y:S01]  /*2000*/  ISETP.GE.AND P0, PT, R123, R6, PT ;  /* 0x000000067b00720c */ /* 0x000fe20003f06270 */
[----:B------:R-:W-:Y:S01]  /*2010*/  IMAD R0, R121, 0xc0, RZ ;  /* 0x000000c079007824 */ /* 0x000fe200078e02ff */
[----:B------:R-:W-:Y:S01]  /*2020*/  LOP3.LUT R4, R3, R4, RZ, 0xfc, !PT ;  /* 0x0000000403047212 */ /* 0x000fe200078efcff */
[----:B------:R-:W-:Y:S01]  /*2030*/  USEL UR6, URZ, 0x1, !UP0 ;  /* 0x000000013f067887 */ /* 0x000fe2000c000000 */
[----:B------:R-:W-:Y:S01]  /*2040*/  IMAD R3, R130, UR8, RZ ;  /* 0x0000000882037c24 */ /* 0x000fe2000f8e02ff */
[----:B------:R-:W-:Y:S01]  /*2050*/  USHF.R.U32.HI UR4, URZ, 0x3, UR5 ;  /* 0x000000033f047899 */ /* 0x000fe20008011605 */
[----:B------:R-:W-:Y:S01]  /*2060*/  ISETP.GE.OR P0, PT, R0, UR7, P0 ;  /* 0x0000000700007c0c */ /* 0x000fe20008706670 */
[----:B------:R-:W-:Y:S01]  /*2070*/  ULOP3.LUT UR38, UR38, UR6, URZ, 0x3c, !UPT ;  /* 0x0000000626267292 */ /* 0x000fe2000f8e3c3f */
[----:B------:R-:W-:Y:S01]  /*2080*/  IMAD R9, R120, UR9, R3 ;  /* 0x0000000978097c24 */ /* 0x000fe2000f8e0203 */
[----:B------:R-:W-:Y:S01]  /*2090*/  IADD3 R3, -R0, UR7, R5 ;  /* 0x0000000700037c10 */ /* 0x000fe2000fffe105 */
[----:B------:R-:W-:Y:S01]  /*20a0*/  IMAD.WIDE.U32 R6, R120, UR8, R14 ;  /* 0x0000000878067c25 */ /* 0x000fe2000f8e000e */
[----:B------:R-:W-:-:S02]  /*20b0*/  UIMAD UR39, UR4, -0xc, UR39 ;  /* 0xfffffff4042778a4 */ /* 0x000fc4000f8e0227 */
[----:B------:R-:W-:Y:S01]  /*20c0*/  @UP1 ULOP3.LUT UR38, UR38, 0x1, UR4, 0x78, !UPT ;  /* 0x0000000126261892 */ /* 0x000fe2000f8e7804 */
[----:B------:R-:W-:Y:S02]  /*20d0*/  IMAD.MOV.U32 R5, RZ, RZ, RZ ;  /* 0x000000ffff057224 */ /* 0x000fe400078e00ff */
[----:B------:R-:W-:Y:S02]  /*20e0*/  IMAD.IADD R7, R7, 0x1, R9 ;  /* 0x0000000107077824 */ /* 0x000fe400078e0209 */
[----:B------:R-:W-:-:S04]  /*20f0*/  IMAD.WIDE R4, R121, 0xc0, R4 ;  /* 0x000000c079047825 */ /* 0x000fc800078e0204 */
[----:B------:R-:W-:Y:S02]  /*2100*/  IMAD.IADD R123, R8, 0x1, -R123 ;  /* 0x00000001087b7824 */ /* 0x000fe400078e0a7b */
[----:B------:R-:W-:Y:S01]  /*2110*/  IMAD.MOV.U32 R0, RZ, RZ, -0x1 ;  /* 0xffffffffff007424 */ /* 0x000fe200078e00ff */
[----:B------:R-:W-:Y:S06]  /*2120*/  @P0 BRA `(.L_x_35) ;  /* 0x0000004800f40947 */ /* 0x000fec0003800000 */
[----:B------:R-:W0:Y:S01]  /*2130*/  LDC.64 R20, c[0x0][0x5c8] ;  /* 0x00017200ff147b82 */ /* 0x000e220000000a00 */
[----:B------:R-:W-:Y:S01]  /*2140*/  ULDC.64 UR4, c[0x0][0x5c0] ;  /* 0x0001700000047ab9 */ /* 0x000fe20000000a00 */
[----:B------:R-:W-:Y:S01]  /*2150*/  BSSY B0, `(.L_x_35) ;  /* 0x00004ba000007945 */ /* 0x000fe20003800000 */
[-C--:B0-----:R-:W-:Y:S01]  /*2160*/  IMAD R8, R5, R20.reuse, RZ ;  /* 0x0000001405087224 */ /* 0x081fe200078e02ff */
[----:B------:R-:W-:Y:S01]  /*2170*/  SHF.L.U64.HI R13, R20, 0x3, R21 ;  /* 0x00000003140d7819 */ /* 0x000fe20000010215 */
[----:B------:R-:W-:-:S04]  /*2180*/  IMAD.WIDE.U32 R6, R4, R20, R6 ;  /* 0x0000001404067225 */ /* 0x000fc800078e0006 */
[----:B------:R-:W-:Y:S01]  /*2190*/  IMAD R9, R4, R21, R8 ;  /* 0x0000001504097224 */ /* 0x000fe200078e0208 */
[----:B------:R-:W-:Y:S01]  /*21a0*/  IADD3 R128, P0, R6, UR4, RZ ;  /* 0x0000000406807c10 */ /* 0x000fe2000ff1e0ff */
[C---:B------:R-:W-:Y:S02]  /*21b0*/  IMAD.SHL.U32 R11, R20.reuse, 0x8, RZ ;  /* 0x00000008140b7824 */ /* 0x040fe400078e00ff */
[----:B------:R-:W-:Y:S01]  /*21c0*/  IMAD.IADD R9, R7, 0x1, R9 ;  /* 0x0000000107097824 */ /* 0x000fe200078e0209 */
[-C--:B------:R-:W-:Y:S02]  /*21d0*/  LEA R6, P2, R20, R128.reuse, 0x7 ;  /* 0x0000008014067211 */ /* 0x080fe400078438ff */
[----:B------:R-:W-:Y:S02]  /*21e0*/  IADD3 R8, P1, R11, R128, RZ ;  /* 0x000000800b087210 */ /* 0x000fe40007f3e0ff */
[----:B------:R-:W-:Y:S02]  /*21f0*/  IADD3.X R129, R9, UR5, RZ, P0, !PT ;  /* 0x0000000509817c10 */ /* 0x000fe400087fe4ff */
[----:B-----5:R-:W-:-:S02]  /*2200*/  ISETP.NE.AND P0, PT, R124, RZ, PT ;  /* 0x000000ff7c00720c */ /* 0x020fc40003f05270 */
[----:B------:R-:W-:Y:S01]  /*2210*/  LEA.HI.X R7, R20, R129, R21, 0x7, P2 ;  /* 0x0000008114077211 */ /* 0x000fe200010f3c15 */
[----:B------:R-:W-:Y:S01]  /*2220*/  IMAD.X R9, R13, 0x1, R129, P1 ;  /* 0x000000010d097824 */ /* 0x000fe200008e0681 */
[----:B------:R-:W-:-:S05]  /*2230*/  IADD3 R10, P2, R11, R6, RZ ;  /* 0x000000060b0a7210 */ /* 0x000fca0007f5e0ff */
[----:B------:R-:W-:-:S04]  /*2240*/  IMAD.X R11, R13, 0x1, R7, P2 ;  /* 0x000000010d0b7824 */ /* 0x000fc800010e0607 */
[----:B------:R-:W-:Y:S05]  /*2250*/  @!P0 BRA `(.L_x_36) ;  /* 0x0000003800148947 */ /* 0x000fea0003800000 */
[----:B------:R-:W0:Y:S01]  /*2260*/  LDC.64 R126, c[0x0][0x5b0] ;  /* 0x00016c00ff7e7b82 */ /* 0x000e220000000a00 */
[----:B------:R-:W-:Y:S01]  /*2270*/  ULDC.64 UR4, c[0x0][0x5b8] ;  /* 0x00016e0000047ab9 */ /* 0x000fe20000000a00 */
[----:B------:R-:W-:Y:S01]  /*2280*/  ISETP.GE.AND P0, PT, R3, 0x1, PT ;  /* 0x000000010300780c */ /* 0x000fe20003f06270 */
[----:B------:R-:W-:Y:S01]  /*2290*/  IMAD R21, R130, UR4, RZ ;  /* 0x0000000482157c24 */ /* 0x000fe2000f8e02ff */
[----:B------:R-:W-:Y:S01]  /*22a0*/  BSSY B1, `(.L_x_37) ;  /* 0x0000010000017945 */ /* 0x000fe20003800000 */
[C---:B------:R-:W-:Y:S01]  /*22b0*/  IMAD.WIDE.U32 R14, R120.reuse, UR4, R14 ;  /* 0x00000004780e7c25 */ /* 0x040fe2000f8e000e */
[----:B------:R-:W-:Y:S02]  /*22c0*/  ISETP.LT.OR P3, PT, R123, 0x1, !P0 ;  /* 0x000000017b00780c */ /* 0x000fe40004761670 */
[----:B------:R-:W1:Y:S01]  /*22d0*/  LDC.64 R12, c[0x0][0x5a8] ;  /* 0x00016a00ff0c7b82 */ /* 0x000e620000000a00 */
[----:B------:R-:W-:Y:S02]  /*22e0*/  IMAD R21, R120, UR5, R21 ;  /* 0x0000000578157c24 */ /* 0x000fe4000f8e0215 */
[----:B------:R-:W-:-:S02]  /*22f0*/  IMAD.MOV.U32 R20, RZ, RZ, R14 ;  /* 0x000000ffff147224 */ /* 0x000fc400078e000e */
[----:B------:R-:W-:Y:S02]  /*2300*/  IMAD.IADD R21, R15, 0x1, R21 ;  /* 0x000000010f157824 */ /* 0x000fe400078e0215 */
[-C--:B0-----:R-:W-:Y:S01]  /*2310*/  IMAD R130, R5, R126.reuse, RZ ;  /* 0x0000007e05827224 */ /* 0x081fe200078e02ff */
[----:B------:R-:W-:Y:S01]  /*2320*/  SHF.L.U64.HI R131, R126, 0x3, R127 ;  /* 0x000000037e837819 */ /* 0x000fe2000001027f */
[----:B------:R-:W-:-:S04]  /*2330*/  IMAD.WIDE.U32 R120, R4, R126, R20 ;  /* 0x0000007e04787225 */ /* 0x000fc800078e0014 */
[----:B------:R-:W-:Y:S01]  /*2340*/  IMAD R137, R4, R127, R130 ;  /* 0x0000007f04897224 */ /* 0x000fe200078e0282 */
[----:B-1----:R-:W-:Y:S01]  /*2350*/  IADD3 R120, P1, R120, R12, RZ ;  /* 0x0000000c78787210 */ /* 0x002fe20007f3e0ff */
[----:B------:R-:W-:-:S03]  /*2360*/  IMAD.SHL.U32 R130, R126, 0x8, RZ ;  /* 0x000000087e827824 */ /* 0x000fc600078e00ff */
[----:B------:R-:W-:Y:S01]  /*2370*/  IADD3.X R121, R13, R121, R137, P1, !PT ;  /* 0x000000790d797210 */ /* 0x000fe20000ffe489 */
[----:B------:R-:W-:Y:S08]  /*2380*/  @P3 BRA `(.L_x_38) ;  /* 0x0000000000043947 */ /* 0x000ff00003800000 */
[----:B--2---:R0:W5:Y:S02]  /*2390*/  LDG.E.U8 R125, desc[UR36][R120.64] ;  /* 0x00000024787d7981 */ /* 0x004164000c1e1100 */
.L_x_38:
[----:B------:R-:W-:Y:S05]  /*23a0*/  BSYNC B1 ;  /* 0x0000000000017941 */ /* 0x000fea0003800000 */
.L_x_37:
[----:B-----5:R-:W-:Y:S01]  /*23b0*/  LOP3.LUT R134, R125, 0xffff, RZ, 0xc0, !PT ;  /* 0x0000ffff7d867812 */ /* 0x020fe200078ec0ff */
[----:B------:R-:W-:Y:S01]  /*23c0*/  IMAD.WIDE.U32 R132, R4, R126, R130 ;  /* 0x0000007e04847225 */ /* 0x000fe200078e0082 */
[----:B------:R-:W-:Y:S01]  /*23d0*/  ISETP.LT.OR P4, PT, R123, 0x2, !P0 ;  /* 0x000000027b00780c */ /* 0x000fe20004781670 */
[----:B------:R-:W-:Y:S01]  /*23e0*/  BSSY B1, `(.L_x_39) ;  /* 0x000000e000017945 */ /* 0x000fe20003800000 */
[----:B------:R-:W-:Y:S01]  /*23f0*/  PRMT R135, R134, 0x8880, RZ ;  /* 0x0000888086877816 */ /* 0x000fe200000000ff */
[----:B------:R-:W-:Y:S01]  /*2400*/  IMAD.IADD R133, R137, 0x1, R133 ;  /* 0x0000000189857824 */ /* 0x000fe200078e0285 */
[----:B------:R-:W-:Y:S02]  /*2410*/  IADD3 R132, P2, P5, R14, R12, R132 ;  /* 0x0000000c0e847210 */ /* 0x000fe40007d5e084 */
[----:B------:R-:W-:Y:S01]  /*2420*/  ISETP.GE.AND P1, PT, R3, 0x9, PT ;  /* 0x000000090300780c */ /* 0x000fe20003f26270 */
[----:B------:R-:W-:Y:S01]  /*2430*/  IMAD R135, R135, R124, RZ ;  /* 0x0000007c87877224 */ /* 0x000fe200078e02ff */
[----:B------:R-:W-:-:S02]  /*2440*/  IADD3.X R133, R21, R13, R133, P2, P5 ;  /* 0x0000000d15857210 */ /* 0x000fc400017ea485 */
[----:B------:R-:W-:Y:S01]  /*2450*/  ISETP.LT.OR P2, PT, R123, 0x1, !P1 ;  /* 0x000000017b00780c */ /* 0x000fe20004f41670 */
[----:B------:R-:W-:-:S05]  /*2460*/  @!P3 IMAD R137, R72, R122, R135 ;  /* 0x0000007a4889b224 */ /* 0x000fca00078e0287 */
[----:B------:R1:W-:Y:S01]  /*2470*/  @!P3 STG.E.U8 desc[UR36][R128.64], R137 ;  /* 0x000000898000b986 */ /* 0x0003e2000c101124 */
[----:B------:R-:W-:Y:S06]  /*2480*/  @P4 BRA `(.L_x_40) ;  /* 0x00000000000c4947 */ /* 0x000fec0003800000 */
[----:B--2---:R-:W2:Y:S02]  /*2490*/  LDG.E.U8 R125, desc[UR36][R120.64+0x1] ;  /* 0x00000124787d7981 */ /* 0x004ea4000c1e1100 */
[----:B--2---:R-:W-:-:S05]  /*24a0*/  PRMT R135, R125, 0x8880, RZ ;  /* 0x000088807d877816 */ /* 0x004fca00000000ff */
[----:B------:R-:W-:-:S07]  /*24b0*/  IMAD R135, R135, R124, RZ ;  /* 0x0000007c87877224 */ /* 0x000fce00078e02ff */
.L_x_40:
[----:B------:R-:W-:Y:S05]  /*24c0*/  BSYNC B1 ;  /* 0x0000000000017941 */ /* 0x000fea0003800000 */
.L_x_39:
[----:B------:R-:W-:Y:S01]  /*24d0*/  @!P4 IMAD R73, R73, R122, R135 ;  /* 0x0000007a4949c224 */ /* 0x000fe200078e0287 */
[----:B------:R-:W-:Y:S04]  /*24e0*/  BSSY B1, `(.L_x_41) ;  /* 0x0000006000017945 */ /* 0x000fe80003800000 */
[----:B------:R3:W-:Y:S01]  /*24f0*/  @!P4 STG.E.U8 desc[UR36][R128.64+0x1], R73 ;  /* 0x000001498000c986 */ /* 0x0007e2000c101124 */
[----:B------:R-:W-:Y:S05]  /*2500*/  @P2 BRA `(.L_x_42) ;  /* 0x00000000000c2947 */ /* 0x000fea0003800000 */
[----:B--2---:R-:W2:Y:S02]  /*2510*/  LDG.E.U8 R125, desc[UR36][R132.64] ;  /* 0x00000024847d7981 */ /* 0x004ea4000c1e1100 */
[----:B--2---:R-:W-:-:S05]  /*2520*/  PRMT R135, R125, 0x8880, RZ ;  /* 0x000088807d877816 */ /* 0x004fca00000000ff */
[----:B------:R-:W-:-:S07]  /*2530*/  IMAD R135, R135, R124, RZ ;  /* 0x0000007c87877224 */ /* 0x000fce00078e02ff */
.L_x_42:
[----:B------:R-:W-:Y:S05]  /*2540*/  BSYNC B1 ;  /* 0x0000000000017941 */ /* 0x000fea0003800000 */
.L_x_41:
[C---:B------:R-:W-:Y:S01]  /*2550*/  ISETP.LT.OR P4, PT, R123.reuse, 0x2, !P1 ;  /* 0x000000027b00780c */ /* 0x040fe20004f81670 */
[----:B---3--:R-:W-:Y:S01]  /*2560*/  @!P2 IMAD R73, R74, R122, R135 ;  /* 0x0000007a4a49a224 */ /* 0x008fe200078e0287 */
[----:B------:R-:W-:Y:S01]  /*2570*/  BSSY B1, `(.L_x_43) ;  /* 0x0000009000017945 */ /* 0x000fe20003800000 */
[C---:B------:R-:W-:Y:S02]  /*2580*/  ISETP.LT.OR P3, PT, R123.reuse, 0x9, !P0 ;  /* 0x000000097b00780c */ /* 0x040fe40004761670 */
[C---:B------:R-:W-:Y:S01]  /*2590*/  ISETP.LT.OR P5, PT, R123.reuse, 0xa, !P0 ;  /* 0x0000000a7b00780c */ /* 0x040fe200047a1670 */
[----:B------:R3:W-:Y:S01]  /*25a0*/  @!P2 STG.E.U8 desc[UR36][R8.64], R73 ;  /* 0x000000490800a986 */ /* 0x0007e2000c101124 */
[----:B------:R-:W-:-:S06]  /*25b0*/  ISETP.LT.OR P2, PT, R123, 0x9, !P1 ;  /* 0x000000097b00780c */ /* 0x000fcc0004f41670 */
[----:B------:R-:W-:Y:S07]  /*25c0*/  @P4 BRA `(.L_x_44) ;  /* 0x00000000000c4947 */ /* 0x000fee0003800000 */
[----:B--2---:R-:W2:Y:S02]  /*25d0*/  LDG.E.U8 R125, desc[UR36][R132.64+0x1] ;  /* 0x00000124847d7981 */ /* 0x004ea4000c1e1100 */
[----:B--2---:R-:W-:-:S05]  /*25e0*/  PRMT R135, R125, 0x8880, RZ ;  /* 0x000088807d877816 */ /* 0x004fca00000000ff */
[----:B------:R-:W-:-:S07]  /*25f0*/  IMAD R135, R135, R124, RZ ;  /* 0x0000007c87877224 */ /* 0x000fce00078e02ff */
.L_x_44:
[----:B------:R-:W-:Y:S05]  /*2600*/  BSYNC B1 ;  /* 0x0000000000017941 */ /* 0x000fea0003800000 */
.L_x_43:
[----:B------:R-:W-:Y:S01]  /*2610*/  @!P4 IMAD R75, R75, R122, R135 ;  /* 0x0000007a4b4bc224 */ /* 0x000fe200078e0287 */
[----:B------:R-:W-:Y:S04]  /*2620*/  BSSY B1, `(.L_x_45) ;  /* 0x0000006000017945 */ /* 0x000fe80003800000 */
[----:B------:R4:W-:Y:S01]  /*2630*/  @!P4 STG.E.U8 desc[UR36][R8.64+0x1], R75 ;  /* 0x0000014b0800c986 */ /* 0x0009e2000c101124 */
[----:B------:R-:W-:Y:S05]  /*2640*/  @P3 BRA `(.L_x_46) ;  /* 0x00000000000c3947 */ /* 0x000fea0003800000 */
[----:B--2---:R-:W2:Y:S02]  /*2650*/  LDG.E.U8 R125, desc[UR36][R120.64+0x8] ;  /* 0x00000824787d7981 */ /* 0x004ea4000c1e1100 */
[----:B--2---:R-:W-:-:S05]  /*2660*/  PRMT R135, R125, 0x8880, RZ ;  /* 0x000088807d877816 */ /* 0x004fca00000000ff */
[----:B------:R-:W-:-:S07]  /*2670*/  IMAD R135, R135, R124, RZ ;  /* 0x0000007c87877224 */ /* 0x000fce00078e02ff */
.L_x_46:
[----:B------:R-:W-:Y:S05]  /*2680*/  BSYNC B1 ;  /* 0x0000000000017941 */ /* 0x000fea0003800000 */
.L_x_45:
[----:B---3--:R-:W-:Y:S01]  /*2690*/  @!P3 IMAD R73, R76, R122, R135 ;  /* 0x0000007a4c49b224 */ /* 0x008fe200078e0287 */
[----:B------:R-:W-:Y:S04]  /*26a0*/  BSSY B1, `(.L_x_47) ;  /* 0x0000006000017945 */ /* 0x000fe80003800000 */
[----:B------:R3:W-:Y:S01]  /*26b0*/  @!P3 STG.E.U8 desc[UR36][R128.64+0x8], R73 ;  /* 0x000008498000b986 */ /* 0x0007e2000c101124 */
[----:B------:R-:W-:Y:S05]  /*26c0*/  @P5 BRA `(.L_x_48) ;  /* 0x00000000000c5947 */ /* 0x000fea0003800000 */
[----:B--2---:R-:W2:Y:S02]  /*26d0*/  LDG.E.U8 R125, desc[UR36][R120.64+0x9] ;  /* 0x00000924787d7981 */ /* 0x004ea4000c1e1100 */
[----:B--2---:R-:W-:-:S05]  /*26e0*/  PRMT R135, R125, 0x8880, RZ ;  /* 0x000088807d877816 */ /* 0x004fca00000000ff */
[----:B------:R-:W-:-:S07]  /*26f0*/  IMAD R135, R135, R124, RZ ;  /* 0x0000007c87877224 */ /* 0x000fce00078e02ff */
.L_x_48:
[----:B------:R-:W-:Y:S05]  /*2700*/  BSYNC B1 ;  /* 0x0000000000017941 */ /* 0x000fea0003800000 */
.L_x_47:
[----:B------:R-:W-:Y:S01]  /*2710*/  @!P5 IMAD R77, R77, R122, R135 ;  /* 0x0000007a4d4dd224 */ /* 0x000fe200078e0287 */
[----:B------:R-:W-:Y:S04]  /*2720*/  BSSY B1, `(.L_x_49) ;  /* 0x0000006000017945 */ /* 0x000fe80003800000 */
[----:B------:R0:W-:Y:S01]  /*2730*/  @!P5 STG.E.U8 desc[UR36][R128.64+0x9], R77 ;  /* 0x0000094d8000d986 */ /* 0x0001e2000c101124 */
[----:B------:R-:W-:Y:S05]  /*2740*/  @P2 BRA `(.L_x_50) ;  /* 0x00000000000c2947 */ /* 0x000fea0003800000 */
[----:B--2---:R-:W2:Y:S02]  /*2750*/  LDG.E.U8 R125, desc[UR36][R132.64+0x8] ;  /* 0x00000824847d7981 */ /* 0x004ea4000c1e1100 */
[----:B--2---:R-:W-:-:S05]  /*2760*/  PRMT R135, R125, 0x8880, RZ ;  /* 0x000088807d877816 */ /* 0x004fca00000000ff */
[----:B------:R-:W-:-:S07]  /*2770*/  IMAD R135, R135, R124, RZ ;  /* 0x0000007c87877224 */ /* 0x000fce00078e02ff */
.L_x_50:
[----:B------:R-:W-:Y:S05]  /*2780*/  BSYNC B1 ;  /* 0x0000000000017941 */ /* 0x000fea0003800000 */
.L_x_49:
        /* <DEDUP_REMOVED lines=11> */
.L_x_52:
[----:B------:R-:W-:Y:S05]  /*2840*/  BSYNC B1 ;  /* 0x0000000000017941 */ /* 0x000fea0003800000 */
.L_x_51:
[----:B------:R-:W-:Y:S01]  /*2850*/  @!P4 IMAD R79, R79, R122, R135 ;  /* 0x0000007a4f4fc224 */ /* 0x000fe200078e0287 */
[----:B------:R-:W-:Y:S04]  /*2860*/  BSSY B1, `(.L_x_53) ;  /* 0x0000006000017945 */ /* 0x000fe80003800000 */
[----:B------:R0:W-:Y:S01]  /*2870*/  @!P4 STG.E.U8 desc[UR36][R8.64+0x9], R79 ;  /* 0x0000094f0800c986 */ /* 0x0001e2000c101124 */
[----:B------:R-:W-:Y:S05]  /*2880*/  @P3 BRA `(.L_x_54) ;  /* 0x00000000000c3947 */ /* 0x000fea0003800000 */
[----:B--2---:R-:W2:Y:S02]  /*2890*/  LDG.E.U8 R125, desc[UR36][R120.64+0x10] ;  /* 0x00001024787d7981 */ /* 0x004ea4000c1e1100 */
[----:B--2---:R-:W-:-:S05]  /*28a0*/  PRMT R135, R125, 0x8880, RZ ;  /* 0x000088807d877816 */ /* 0x004fca00000000ff */
[----:B------:R-:W-:-:S07]  /*28b0*/  IMAD R135, R135, R124, RZ ;  /* 0x0000007c87877224 */ /* 0x000fce00078e02ff */
.L_x_54:
[----:B------:R-:W-:Y:S05]  /*28c0*/  BSYNC B1 ;  /* 0x0000000000017941 */ /* 0x000fea0003800000 */
.L_x_53:
[----:B---3--:R-:W-:Y:S01]  /*28d0*/  @!P3 IMAD R73, R80, R122, R135 ;  /* 0x0000007a5049b224 */ /* 0x008fe200078e0287 */
[----:B------:R-:W-:Y:S04]  /*28e0*/  BSSY B1, `(.L_x_55) ;  /* 0x0000006000017945 */ /* 0x000fe80003800000 */
[----:B------:R3:W-:Y:S01]  /*28f0*/  @!P3 STG.E.U8 desc[UR36][R128.64+0x10], R73 ;  /* 0x000010498000b986 */ /* 0x0007e2000c101124 */
[----:B------:R-:W-:Y:S05]  /*2900*/  @P5 BRA `(.L_x_56) ;  /* 0x00000000000c5947 */ /* 0x000fea0003800000 */
[----:B--2---:R-:W2:Y:S02]  /*2910*/  LDG.E.U8 R125, desc[UR36][R120.64+0x11] ;  /* 0x00001124787d7981 */ /* 0x004ea4000c1e1100 */
[----:B--2---:R-:W-:-:S05]  /*2920*/  PRMT R135, R125, 0x8880, RZ ;  /* 0x000088807d877816 */ /* 0x004fca00000000ff */
[----:B------:R-:W-:-:S07]  /*2930*/  IMAD R135, R135, R124, RZ ;  /* 0x0000007c87877224 */ /* 0x000fce00078e02ff */
.L_x_56:
[----:B------:R-:W-:Y:S05]  /*2940*/  BSYNC B1 ;  /* 0x0000000000017941 */ /* 0x000fea0003800000 */
.L_x_55:
[----:B------:R-:W-:Y:S01]  /*2950*/  @!P5 IMAD R81, R81, R122, R135 ;  /* 0x0000007a5151d224 */ /* 0x000fe200078e0287 */
[----:B------:R-:W-:Y:S04]  /*2960*/  BSSY B1, `(.L_x_57) ;  /* 0x0000006000017945 */ /* 0x000fe80003800000 */
[----:B------:R0:W-:Y:S01]  /*2970*/  @!P5 STG.E.U8 desc[UR36][R128.64+0x11], R81 ;  /* 0x000011518000d986 */ /* 0x0001e2000c101124 */
[----:B------:R-:W-:Y:S05]  /*2980*/  @P2 BRA `(.L_x_58) ;  /* 0x00000000000c2947 */ /* 0x000fea0003800000 */
[----:B--2---:R-:W2:Y:S02]  /*2990*/  LDG.E.U8 R125, desc[UR36][R132.64+0x10] ;  /* 0x00001024847d7981 */ /* 0x004ea4000c1e1100 */
[----:B--2---:R-:W-:-:S05]  /*29a0*/  PRMT R135, R125, 0x8880, RZ ;  /* 0x000088807d877816 */ /* 0x004fca00000000ff */
[----:B------:R-:W-:-:S07]  /*29b0*/  IMAD R135, R135, R124, RZ ;  /* 0x0000007c87877224 */ /* 0x000fce00078e02ff */
.L_x_58:
[----:B------:R-:W-:Y:S05]  /*29c0*/  BSYNC B1 ;  /* 0x0000000000017941 */ /* 0x000fea0003800000 */
.L_x_57:
        /* <DEDUP_REMOVED lines=11> */
.L_x_60:
[----:B------:R-:W-:Y:S05]  /*2a80*/  BSYNC B1 ;  /* 0x0000000000017941 */ /* 0x000fea0003800000 */
.L_x_59:
[----:B------:R-:W-:Y:S01]  /*2a90*/  @!P4 IMAD R83, R83, R122, R135 ;  /* 0x0000007a5353c224 */ /* 0x000fe200078e0287 */
[----:B------:R-:W-:Y:S04]  /*2aa0*/  BSSY B1, `(.L_x_61) ;  /* 0x0000006000017945 */ /* 0x000fe80003800000 */
[----:B------:R0:W-:Y:S01]  /*2ab0*/  @!P4 STG.E.U8 desc[UR36][R8.64+0x11], R83 ;  /* 0x000011530800c986 */ /* 0x0001e2000c101124 */
[----:B------:R-:W-:Y:S05]  /*2ac0*/  @P3 BRA `(.L_x_62) ;  /* 0x00000000000c3947 */ /* 0x000fea0003800000 */
[----:B--2---:R-:W2:Y:S02]  /*2ad0*/  LDG.E.U8 R125, desc[UR36][R120.64+0x18] ;  /* 0x00001824787d7981 */ /* 0x004ea4000c1e1100 */
[----:B--2---:R-:W-:-:S05]  /*2ae0*/  PRMT R135, R125, 0x8880, RZ ;  /* 0x000088807d877816 */ /* 0x004fca00000000ff */
[----:B------:R-:W-:-:S07]  /*2af0*/  IMAD R135, R135, R124, RZ ;  /* 0x0000007c87877224 */ /* 0x000fce00078e02ff */
.L_x_62:
[----:B------:R-:W-:Y:S05]  /*2b00*/  BSYNC B1 ;  /* 0x0000000000017941 */ /* 0x000fea0003800000 */
.L_x_61:
[----:B---3--:R-:W-:Y:S01]  /*2b10*/  @!P3 IMAD R73, R84, R122, R135 ;  /* 0x0000007a5449b224 */ /* 0x008fe200078e0287 */
[----:B------:R-:W-:Y:S04]  /*2b20*/  BSSY B1, `(.L_x_63) ;  /* 0x0000006000017945 */ /* 0x000fe80003800000 */
[----:B------:R3:W-:Y:S01]  /*2b30*/  @!P3 STG.E.U8 desc[UR36][R128.64+0x18], R73 ;  /* 0x000018498000b986 */ /* 0x0007e2000c101124 */
[----:B------:R-:W-:Y:S05]  /*2b40*/  @P5 BRA `(.L_x_64) ;  /* 0x00000000000c5947 */ /* 0x000fea0003800000 */
[----:B--2---:R-:W2:Y:S02]  /*2b50*/  LDG.E.U8 R125, desc[UR36][R120.64+0x19] ;  /* 0x00001924787d7981 */ /* 0x004ea4000c1e1100 */
[----:B--2---:R-:W-:-:S05]  /*2b60*/  PRMT R135, R125, 0x8880, RZ ;  /* 0x000088807d877816 */ /* 0x004fca00000000ff */
[----:B------:R-:W-:-:S07]  /*2b70*/  IMAD R135, R135, R124, RZ ;  /* 0x0000007c87877224 */ /* 0x000fce00078e02ff */
.L_x_64:
[----:B------:R-:W-:Y:S05]  /*2b80*/  BSYNC B1 ;  /* 0x0000000000017941 */ /* 0x000fea0003800000 */
.L_x_63:
[----:B------:R-:W-:Y:S01]  /*2b90*/  @!P5 IMAD R85, R85, R122, R135 ;  /* 0x0000007a5555d224 */ /* 0x000fe200078e0287 */
[----:B------:R-:W-:Y:S04]  /*2ba0*/  BSSY B1, `(.L_x_65) ;  /* 0x0000006000017945 */ /* 0x000fe80003800000 */
[----:B------:R0:W-:Y:S01]  /*2bb0*/  @!P5 STG.E.U8 desc[UR36][R128.64+0x19], R85 ;  /* 0x000019558000d986 */ /* 0x0001e2000c101124 */
[----:B------:R-:W-:Y:S05]  /*2bc0*/  @P2 BRA `(.L_x_66) ;  /* 0x00000000000c2947 */ /* 0x000fea0003800000 */
[----:B--2---:R-:W2:Y:S02]  /*2bd0*/  LDG.E.U8 R125, desc[UR36][R132.64+0x18] ;  /* 0x00001824847d7981 */ /* 0x004ea4000c1e1100 */
[----:B--2---:R-:W-:-:S05]  /*2be0*/  PRMT R135, R125, 0x8880, RZ ;  /* 0x000088807d877816 */ /* 0x004fca00000000ff */
[----:B------:R-:W-:-:S07]  /*2bf0*/  IMAD R135, R135, R124, RZ ;  /* 0x0000007c87877224 */ /* 0x000fce00078e02ff */
.L_x_66:
[----:B------:R-:W-:Y:S05]  /*2c00*/  BSYNC B1 ;  /* 0x0000000000017941 */ /* 0x000fea0003800000 */
.L_x_65:
        /* <DEDUP_REMOVED lines=11> */
.L_x_68:
[----:B------:R-:W-:Y:S05]  /*2cc0*/  BSYNC B1 ;  /* 0x0000000000017941 */ /* 0x000fea0003800000 */
.L_x_67:
[----:B------:R-:W-:Y:S01]  /*2cd0*/  @!P4 IMAD R87, R87, R122, R135 ;  /* 0x0000007a5757c224 */ /* 0x000fe200078e0287 */
[----:B------:R-:W-:Y:S04]  /*2ce0*/  BSSY B1, `(.L_x_69) ;  /* 0x0000006000017945 */ /* 0x000fe80003800000 */
[----:B------:R0:W-:Y:S01]  /*2cf0*/  @!P4 STG.E.U8 desc[UR36][R8.64+0x19], R87 ;  /* 0x000019570800c986 */ /* 0x0001e2000c101124 */
[----:B------:R-:W-:Y:S05]  /*2d00*/  @P3 BRA `(.L_x_70) ;  /* 0x00000000000c3947 */ /* 0x000fea0003800000 */
[----:B--2---:R-:W2:Y:S02]  /*2d10*/  LDG.E.U8 R125, desc[UR36][R120.64+0x20] ;  /* 0x00002024787d7981 */ /* 0x004ea4000c1e1100 */
[----:B--2---:R-:W-:-:S05]  /*2d20*/  PRMT R135, R125, 0x8880, RZ ;  /* 0x000088807d877816 */ /* 0x004fca00000000ff */
[----:B------:R-:W-:-:S07]  /*2d30*/  IMAD R135, R135, R124, RZ ;  /* 0x0000007c87877224 */ /* 0x000fce00078e02ff */
.L_x_70:
[----:B------:R-:W-:Y:S05]  /*2d40*/  BSYNC B1 ;  /* 0x0000000000017941 */ /* 0x000fea0003800000 */
.L_x_69:
[----:B---3--:R-:W-:Y:S01]  /*2d50*/  @!P3 IMAD R73, R88, R122, R135 ;  /* 0x0000007a5849b224 */ /* 0x008fe200078e0287 */
[----:B------:R-:W-:Y:S04]  /*2d60*/  BSSY B1, `(.L_x_71) ;  /* 0x0000006000017945 */ /* 0x000fe80003800000 */
[----:B------:R3:W-:Y:S01]  /*2d70*/  @!P3 STG.E.U8 desc[UR36][R128.64+0x20], R73 ;  /* 0x000020498000b986 */ /* 0x0007e2000c101124 */
[----:B------:R-:W-:Y:S05]  /*2d80*/  @P5 BRA `(.L_x_72) ;  /* 0x00000000000c5947 */ /* 0x000fea0003800000 */
[----:B--2---:R-:W2:Y:S02]  /*2d90*/  LDG.E.U8 R125, desc[UR36][R120.64+0x21] ;  /* 0x00002124787d7981 */ /* 0x004ea4000c1e1100 */
[----:B--2---:R-:W-:-:S05]  /*2da0*/  PRMT R135, R125, 0x8880, RZ ;  /* 0x000088807d877816 */ /* 0x004fca00000000ff */
[----:B------:R-:W-:-:S07]  /*2db0*/  IMAD R135, R135, R124, RZ ;  /* 0x0000007c87877224 */ /* 0x000fce00078e02ff */
.L_x_72:
[----:B------:R-:W-:Y:S05]  /*2dc0*/  BSYNC B1 ;  /* 0x0000000000017941 */ /* 0x000fea0003800000 */
.L_x_71:
[----:B------:R-:W-:Y:S01]  /*2dd0*/  @!P5 IMAD R89, R89, R122, R135 ;  /* 0x0000007a5959d224 */ /* 0x000fe200078e0287 */
[----:B------:R-:W-:Y:S04]  /*2de0*/  BSSY B1, `(.L_x_73) ;  /* 0x0000006000017945 */ /* 0x000fe80003800000 */
[----:B------:R0:W-:Y:S01]  /*2df0*/  @!P5 STG.E.U8 desc[UR36][R128.64+0x21], R89 ;  /* 0x000021598000d986 */ /* 0x0001e2000c101124 */
[----:B------:R-:W-:Y:S05]  /*2e00*/  @P2 BRA `(.L_x_74) ;  /* 0x00000000000c2947 */ /* 0x000fea0003800000 */
[----:B--2---:R-:W2:Y:S02]  /*2e10*/  LDG.E.U8 R125, desc[UR36][R132.64+0x20] ;  /* 0x00002024847d7981 */ /* 0x004ea4000c1e1100 */
[----:B--2---:R-:W-:-:S05]  /*2e20*/  PRMT R135, R125, 0x8880, RZ ;  /* 0x000088807d877816 */ /* 0x004fca00000000ff */
[----:B------:R-:W-:-:S07]  /*2e30*/  IMAD R135, R135, R124, RZ ;  /* 0x0000007c87877224 */ /* 0x000fce00078e02ff */
.L_x_74:
[----:B------:R-:W-:Y:S05]  /*2e40*/  BSYNC B1 ;  /* 0x0000000000017941 */ /* 0x000fea0003800000 */
.L_x_73:
        /* <DEDUP_REMOVED lines=11> */
.L_x_76:
[----:B------:R-:W-:Y:S05]  /*2f00*/  BSYNC B1 ;  /* 0x0000000000017941 */ /* 0x000fea0003800000 */
.L_x_75:
[----:B------:R-:W-:Y:S01]  /*2f10*/  @!P4 IMAD R91, R91, R122, R135 ;  /* 0x0000007a5b5bc224 */ /* 0x000fe200078e0287 */
[----:B------:R-:W-:Y:S04]  /*2f20*/  BSSY B1, `(.L_x_77) ;  /* 0x0000006000017945 */ /* 0x000fe80003800000 */
[----:B------:R0:W-:Y:S01]  /*2f30*/  @!P4 STG.E.U8 desc[UR36][R8.64+0x21], R91 ;  /* 0x0000215b0800c986 */ /* 0x0001e2000c101124 */
[----:B------:R-:W-:Y:S05]  /*2f40*/  @P3 BRA `(.L_x_78) ;  /* 0x00000000000c3947 */ /* 0x000fea0003800000 */
[----:B--2---:R-:W2:Y:S02]  /*2f50*/  LDG.E.U8 R125, desc[UR36][R120.64+0x28] ;  /* 0x00002824787d7981 */ /* 0x004ea4000c1e1100 */
[----:B--2---:R-:W-:-:S05]  /*2f60*/  PRMT R135, R125, 0x8880, RZ ;  /* 0x000088807d877816 */ /* 0x004fca00000000ff */
[----:B------:R-:W-:-:S07]  /*2f70*/  IMAD R135, R135, R124, RZ ;  /* 0x0000007c87877224 */ /* 0x000fce00078e02ff */
.L_x_78:
[----:B------:R-:W-:Y:S05]  /*2f80*/  BSYNC B1 ;  /* 0x0000000000017941 */ /* 0x000fea0003800000 */
.L_x_77:
[----:B---3--:R-:W-:Y:S01]  /*2f90*/  @!P3 IMAD R73, R92, R122, R135 ;  /* 0x0000007a5c49b224 */ /* 0x008fe200078e0287 */
[----:B------:R-:W-:Y:S04]  /*2fa0*/  BSSY B1, `(.L_x_79) ;  /* 0x0000006000017945 */ /* 0x000fe80003800000 */
[----:B------:R3:W-:Y:S01]  /*2fb0*/  @!P3 STG.E.U8 desc[UR36][R128.64+0x28], R73 ;  /* 0x000028498000b986 */ /* 0x0007e2000c101124 */
[----:B------:R-:W-:Y:S05]  /*2fc0*/  @P5 BRA `(.L_x_80) ;  /* 0x00000000000c5947 */ /* 0x000fea0003800000 */
[----:B--2---:R-:W2:Y:S02]  /*2fd0*/  LDG.E.U8 R125, desc[UR36][R120.64+0x29] ;  /* 0x00002924787d7981 */ /* 0x004ea4000c1e1100 */
[----:B--2---:R-:W-:-:S05]  /*2fe0*/  PRMT R135, R125, 0x8880, RZ ;  /* 0x000088807d877816 */ /* 0x004fca00000000ff */
[----:B------:R-:W-:-:S07]  /*2ff0*/  IMAD R135, R135, R124, RZ ;  /* 0x0000007c87877224 */ /* 0x000fce00078e02ff */
.L_x_80:
[----:B------:R-:W-:Y:S05]  /*3000*/  BSYNC B1 ;  /* 0x0000000000017941 */ /* 0x000fea0003800000 */
.L_x_79:
[----:B------:R-:W-:Y:S01]  /*3010*/  @!P5 IMAD R93, R93, R122, R135 ;  /* 0x0000007a5d5dd224 */ /* 0x000fe200078e0287 */
[----:B------:R-:W-:Y:S04]  /*3020*/  BSSY B1, `(.L_x_81) ;  /* 0x0000006000017945 */ /* 0x000fe80003800000 */
[----:B------:R0:W-:Y:S01]  /*3030*/  @!P5 STG.E.U8 desc[UR36][R128.64+0x29], R93 ;  /* 0x0000295d8000d986 */ /* 0x0001e2000c101124 */
[----:B------:R-:W-:Y:S05]  /*3040*/  @P2 BRA `(.L_x_82) ;  /* 0x00000000000c2947 */ /* 0x000fea0003800000 */
[----:B--2---:R-:W2:Y:S02]  /*3050*/  LDG.E.U8 R125, desc[UR36][R132.64+0x28] ;  /* 0x00002824847d7981 */ /* 0x004ea4000c1e1100 */
[----:B--2---:R-:W-:-:S05]  /*3060*/  PRMT R135, R125, 0x8880, RZ ;  /* 0x000088807d877816 */ /* 0x004fca00000000ff */
[----:B------:R-:W-:-:S07]  /*3070*/  IMAD R135, R135, R124, RZ ;  /* 0x0000007c87877224 */ /* 0x000fce00078e02ff */
.L_x_82:
[----:B------:R-:W-:Y:S05]  /*3080*/  BSYNC B1 ;  /* 0x0000000000017941 */ /* 0x000fea0003800000 */
.L_x_81:
        /* <DEDUP_REMOVED lines=11> */
.L_x_84:
[----:B------:R-:W-:Y:S05]  /*3140*/  BSYNC B1 ;  /* 0x0000000000017941 */ /* 0x000fea0003800000 */
.L_x_83:
[----:B------:R-:W-:Y:S01]  /*3150*/  @!P4 IMAD R95, R95, R122, R135 ;  /* 0x0000007a5f5fc224 */ /* 0x000fe200078e0287 */
[----:B------:R-:W-:Y:S04]  /*3160*/  BSSY B1, `(.L_x_85) ;  /* 0x0000006000017945 */ /* 0x000fe80003800000 */
[----:B------:R0:W-:Y:S01]  /*3170*/  @!P4 STG.E.U8 desc[UR36][R8.64+0x29], R95 ;  /* 0x0000295f0800c986 */ /* 0x0001e2000c101124 */
[----:B------:R-:W-:Y:S05]  /*3180*/  @P3 BRA `(.L_x_86) ;  /* 0x00000000000c3947 */ /* 0x000fea0003800000 */
[----:B--2---:R-:W2:Y:S02]  /*3190*/  LDG.E.U8 R125, desc[UR36][R120.64+0x30] ;  /* 0x00003024787d7981 */ /* 0x004ea4000c1e1100 */
[----:B--2---:R-:W-:-:S05]  /*31a0*/  PRMT R135, R125, 0x8880, RZ ;  /* 0x000088807d877816 */ /* 0x004fca00000000ff */
[----:B------:R-:W-:-:S07]  /*31b0*/  IMAD R135, R135, R124, RZ ;  /* 0x0000007c87877224 */ /* 0x000fce00078e02ff */
.L_x_86:
[----:B------:R-:W-:Y:S05]  /*31c0*/  BSYNC B1 ;  /* 0x0000000000017941 */ /* 0x000fea0003800000 */
.L_x_85:
[----:B---3--:R-:W-:Y:S01]  /*31d0*/  @!P3 IMAD R73, R96, R122, R135 ;  /* 0x0000007a6049b224 */ /* 0x008fe200078e0287 */
[----:B------:R-:W-:Y:S04]  /*31e0*/  BSSY B1, `(.L_x_87) ;  /* 0x0000006000017945 */ /* 0x000fe80003800000 */
[----:B------:R3:W-:Y:S01]  /*31f0*/  @!P3 STG.E.U8 desc[UR36][R128.64+0x30], R73 ;  /* 0x000030498000b986 */ /* 0x0007e2000c101124 */
[----:B------:R-:W-:Y:S05]  /*3200*/  @P5 BRA `(.L_x_88) ;  /* 0x00000000000c5947 */ /* 0x000fea0003800000 */
[----:B--2---:R-:W2:Y:S02]  /*3210*/  LDG.E.U8 R125, desc[UR36][R120.64+0x31] ;  /* 0x00003124787d7981 */ /* 0x004ea4000c1e1100 */
[----:B--2---:R-:W-:-:S05]  /*3220*/  PRMT R135, R125, 0x8880, RZ ;  /* 0x000088807d877816 */ /* 0x004fca00000000ff */
[----:B------:R-:W-:-:S07]  /*3230*/  IMAD R135, R135, R124, RZ ;  /* 0x0000007c87877224 */ /* 0x000fce00078e02ff */
.L_x_88:
[----:B------:R-:W-:Y:S05]  /*3240*/  BSYNC B1 ;  /* 0x0000000000017941 */ /* 0x000fea0003800000 */
.L_x_87:
[----:B------:R-:W-:Y:S01]  /*3250*/  @!P5 IMAD R97, R97, R122, R135 ;  /* 0x0000007a6161d224 */ /* 0x000fe200078e0287 */
[----:B------:R-:W-:Y:S04]  /*3260*/  BSSY B1, `(.L_x_89) ;  /* 0x0000006000017945 */ /* 0x000fe80003800000 */
[----:B------:R0:W-:Y:S01]  /*3270*/  @!P5 STG.E.U8 desc[UR36][R128.64+0x31], R97 ;  /* 0x000031618000d986 */ /* 0x0001e2000c101124 */
[----:B------:R-:W-:Y:S05]  /*3280*/  @P2 BRA `(.L_x_90) ;  /* 0x00000000000c2947 */ /* 0x000fea0003800000 */
[----:B--2---:R-:W2:Y:S02]  /*3290*/  LDG.E.U8 R125, desc[UR36][R132.64+0x30] ;  /* 0x00003024847d7981 */ /* 0x004ea4000c1e1100 */
[----:B--2---:R-:W-:-:S05]  /*32a0*/  PRMT R135, R125, 0x8880, RZ ;  /* 0x000088807d877816 */ /* 0x004fca00000000ff */
[----:B------:R-:W-:-:S07]  /*32b0*/  IMAD R135, R135, R124, RZ ;  /* 0x0000007c87877224 */ /* 0x000fce00078e02ff */
.L_x_90:
[----:B------:R-:W-:Y:S05]  /*32c0*/  BSYNC B1 ;  /* 0x0000000000017941 */ /* 0x000fea0003800000 */
.L_x_89:
        /* <DEDUP_REMOVED lines=11> */
.L_x_92:
[----:B------:R-:W-:Y:S05]  /*3380*/  BSYNC B1 ;  /* 0x0000000000017941 */ /* 0x000fea0003800000 */
.L_x_91:
[----:B------:R-:W-:Y:S01]  /*3390*/  @!P4 IMAD R99, R99, R122, R135 ;  /* 0x0000007a6363c224 */ /* 0x000fe200078e0287 */
[----:B------:R-:W-:Y:S04]  /*33a0*/  BSSY B1, `(.L_x_93) ;  /* 0x0000006000017945 */ /* 0x000fe80003800000 */
[----:B------:R0:W-:Y:S01]  /*33b0*/  @!P4 STG.E.U8 desc[UR36][R8.64+0x31], R99 ;  /* 0x000031630800c986 */ /* 0x0001e2000c101124 */
[----:B------:R-:W-:Y:S05]  /*33c0*/  @P3 BRA `(.L_x_94) ;  /* 0x00000000000c3947 */ /* 0x000fea0003800000 */
[----:B--2---:R-:W2:Y:S02]  /*33d0*/  LDG.E.U8 R125, desc[UR36][R120.64+0x38] ;  /* 0x00003824787d7981 */ /* 0x004ea4000c1e1100 */
[----:B--2---:R-:W-:-:S05]  /*33e0*/  PRMT R135, R125, 0x8880, RZ ;  /* 0x000088807d877816 */ /* 0x004fca00000000ff */
[----:B------:R-:W-:-:S07]  /*33f0*/  IMAD R135, R135, R124, RZ ;  /* 0x0000007c87877224 */ /* 0x000fce00078e02ff */
.L_x_94:
[----:B------:R-:W-:Y:S05]  /*3400*/  BSYNC B1 ;  /* 0x0000000000017941 */ /* 0x000fea0003800000 */
.L_x_93:
[----:B---3--:R-:W-:Y:S01]  /*3410*/  @!P3 IMAD R73, R100, R122, R135 ;  /* 0x0000007a6449b224 */ /* 0x008fe200078e0287 */
[----:B------:R-:W-:Y:S04]  /*3420*/  BSSY B1, `(.L_x_95) ;  /* 0x0000006000017945 */ /* 0x000fe80003800000 */
[----:B------:R3:W-:Y:S01]  /*3430*/  @!P3 STG.E.U8 desc[UR36][R128.64+0x38], R73 ;  /* 0x000038498000b986 */ /* 0x0007e2000c101124 */
[----:B------:R-:W-:Y:S05]  /*3440*/  @P5 BRA `(.L_x_96) ;  /* 0x00000000000c5947 */ /* 0x000fea0003800000 */
[----:B--2---:R-:W2:Y:S02]  /*3450*/  LDG.E.U8 R125, desc[UR36][R120.64+0x39] ;  /* 0x00003924787d7981 */ /* 0x004ea4000c1e1100 */
[----:B--2---:R-:W-:-:S05]  /*3460*/  PRMT R135, R125, 0x8880, RZ ;  /* 0x000088807d877816 */ /* 0x004fca00000000ff */
[----:B------:R-:W-:-:S07]  /*3470*/  IMAD R135, R135, R124, RZ ;  /* 0x0000007c87877224 */ /* 0x000fce00078e02ff */
.L_x_96:
[----:B------:R-:W-:Y:S05]  /*3480*/  BSYNC B1 ;  /* 0x0000000000017941 */ /* 0x000fea0003800000 */
.L_x_95:
[----:B------:R-:W-:Y:S01]  /*3490*/  @!P5 IMAD R101, R101, R122, R135 ;  /* 0x0000007a6565d224 */ /* 0x000fe200078e0287 */
[----:B------:R-:W-:Y:S04]  /*34a0*/  BSSY B1, `(.L_x_97) ;  /* 0x0000006000017945 */ /* 0x000fe80003800000 */
[----:B------:R0:W-:Y:S01]  /*34b0*/  @!P5 STG.E.U8 desc[UR36][R128.64+0x39], R101 ;  /* 0x000039658000d986 */ /* 0x0001e2000c101124 */
[----:B------:R-:W-:Y:S05]  /*34c0*/  @P2 BRA `(.L_x_98) ;  /* 0x00000000000c2947 */ /* 0x000fea0003800000 */
[----:B--2---:R-:W2:Y:S02]  /*34d0*/  LDG.E.U8 R125, desc[UR36][R132.64+0x38] ;  /* 0x00003824847d7981 */ /* 0x004ea4000c1e1100 */
[----:B--2---:R-:W-:-:S05]  /*34e0*/  PRMT R135, R125, 0x8880, RZ ;  /* 0x000088807d877816 */ /* 0x004fca00000000ff */
[----:B------:R-:W-:-:S07]  /*34f0*/  IMAD R135, R135, R124, RZ ;  /* 0x0000007c87877224 */ /* 0x000fce00078e02ff */
.L_x_98:
[----:B------:R-:W-:Y:S05]  /*3500*/  BSYNC B1 ;  /* 0x0000000000017941 */ /* 0x000fea0003800000 */
.L_x_97:
        /* <DEDUP_REMOVED lines=11> */
.L_x_100:
[----:B------:R-:W-:Y:S05]  /*35c0*/  BSYNC B1 ;  /* 0x0000000000017941 */ /* 0x000fea0003800000 */
.L_x_99:
[----:B------:R-:W-:Y:S01]  /*35d0*/  @!P4 IMAD R103, R103, R122, R135 ;  /* 0x0000007a6767c224 */ /* 0x000fe200078e0287 */
[----:B------:R-:W-:Y:S04]  /*35e0*/  BSSY B1, `(.L_x_101) ;  /* 0x0000006000017945 */ /* 0x000fe80003800000 */
[----:B------:R0:W-:Y:S01]  /*35f0*/  @!P4 STG.E.U8 desc[UR36][R8.64+0x39], R103 ;  /* 0x000039670800c986 */ /* 0x0001e2000c101124 */
[----:B------:R-:W-:Y:S05]  /*3600*/  @P3 BRA `(.L_x_102) ;  /* 0x00000000000c3947 */ /* 0x000fea0003800000 */
[----:B--2---:R-:W2:Y:S02]  /*3610*/  LDG.E.U8 R125, desc[UR36][R120.64+0x40] ;  /* 0x00004024787d7981 */ /* 0x004ea4000c1e1100 */
[----:B--2---:R-:W-:-:S05]  /*3620*/  PRMT R135, R125, 0x8880, RZ ;  /* 0x000088807d877816 */ /* 0x004fca00000000ff */
[----:B------:R-:W-:-:S07]  /*3630*/  IMAD R135, R135, R124, RZ ;  /* 0x0000007c87877224 */ /* 0x000fce00078e02ff */
.L_x_102:
[----:B------:R-:W-:Y:S05]  /*3640*/  BSYNC B1 ;  /* 0x0000000000017941 */ /* 0x000fea0003800000 */
.L_x_101:
[----:B---3--:R-:W-:Y:S01]  /*3650*/  @!P3 IMAD R73, R104, R122, R135 ;  /* 0x0000007a6849b224 */ /* 0x008fe200078e0287 */
[----:B------:R-:W-:Y:S04]  /*3660*/  BSSY B1, `(.L_x_103) ;  /* 0x0000006000017945 */ /* 0x000fe80003800000 */
[----:B------:R3:W-:Y:S01]  /*3670*/  @!P3 STG.E.U8 desc[UR36][R128.64+0x40], R73 ;  /* 0x000040498000b986 */ /* 0x0007e2000c101124 */
[----:B------:R-:W-:Y:S05]  /*3680*/  @P5 BRA `(.L_x_104) ;  /* 0x00000000000c5947 */ /* 0x000fea0003800000 */
[----:B--2---:R-:W2:Y:S02]  /*3690*/  LDG.E.U8 R125, desc[UR36][R120.64+0x41] ;  /* 0x00004124787d7981 */ /* 0x004ea4000c1e1100 */
[----:B--2---:R-:W-:-:S05]  /*36a0*/  PRMT R135, R125, 0x8880, RZ ;  /* 0x000088807d877816 */ /* 0x004fca00000000ff */
[----:B------:R-:W-:-:S07]  /*36b0*/  IMAD R135, R135, R124, RZ ;  /* 0x0000007c87877224 */ /* 0x000fce00078e02ff */
.L_x_104:
[----:B------:R-:W-:Y:S05]  /*36c0*/  BSYNC B1 ;  /* 0x0000000000017941 */ /* 0x000fea0003800000 */
.L_x_103:
[----:B------:R-:W-:Y:S01]  /*36d0*/  @!P5 IMAD R105, R105, R122, R135 ;  /* 0x0000007a6969d224 */ /* 0x000fe200078e0287 */
[----:B------:R-:W-:Y:S04]  /*36e0*/  BSSY B1, `(.L_x_105) ;  /* 0x0000006000017945 */ /* 0x000fe80003800000 */
[----:B------:R0:W-:Y:S01]  /*36f0*/  @!P5 STG.E.U8 desc[UR36][R128.64+0x41], R105 ;  /* 0x000041698000d986 */ /* 0x0001e2000c101124 */
[----:B------:R-:W-:Y:S05]  /*3700*/  @P2 BRA `(.L_x_106) ;  /* 0x00000000000c2947 */ /* 0x000fea0003800000 */
[----:B--2---:R-:W2:Y:S02]  /*3710*/  LDG.E.U8 R125, desc[UR36][R132.64+0x40] ;  /* 0x00004024847d7981 */ /* 0x004ea4000c1e1100 */
[----:B--2---:R-:W-:-:S05]  /*3720*/  PRMT R135, R125, 0x8880, RZ ;  /* 0x000088807d877816 */ /* 0x004fca00000000ff */
[----:B------:R-:W-:-:S07]  /*3730*/  IMAD R135, R135, R124, RZ ;  /* 0x0000007c87877224 */ /* 0x000fce00078e02ff */
.L_x_106:
[----:B------:R-:W-:Y:S05]  /*3740*/  BSYNC B1 ;  /* 0x0000000000017941 */ /* 0x000fea0003800000 */
.L_x_105:
        /* <DEDUP_REMOVED lines=11> */
.L_x_108:
[----:B------:R-:W-:Y:S05]  /*3800*/  BSYNC B1 ;  /* 0x0000000000017941 */ /* 0x000fea0003800000 */
.L_x_107:
[----:B------:R-:W-:Y:S01]  /*3810*/  @!P4 IMAD R107, R107, R122, R135 ;  /* 0x0000007a6b6bc224 */ /* 0x000fe200078e0287 */
[----:B------:R-:W-:Y:S04]  /*3820*/  BSSY B1, `(.L_x_109) ;  /* 0x0000006000017945 */ /* 0x000fe80003800000 */
[----:B------:R0:W-:Y:S01]  /*3830*/  @!P4 STG.E.U8 desc[UR36][R8.64+0x41], R107 ;  /* 0x0000416b0800c986 */ /* 0x0001e2000c101124 */
[----:B------:R-:W-:Y:S05]  /*3840*/  @P3 BRA `(.L_x_110) ;  /* 0x00000000000c3947 */ /* 0x000fea0003800000 */
[----:B--2---:R-:W2:Y:S02]  /*3850*/  LDG.E.U8 R125, desc[UR36][R120.64+0x48] ;  /* 0x00004824787d7981 */ /* 0x004ea4000c1e1100 */
[----:B--2---:R-:W-:-:S05]  /*3860*/  PRMT R135, R125, 0x8880, RZ ;  /* 0x000088807d877816 */ /* 0x004fca00000000ff */
[----:B------:R-:W-:-:S07]  /*3870*/  IMAD R135, R135, R124, RZ ;  /* 0x0000007c87877224 */ /* 0x000fce00078e02ff */
.L_x_110:
[----:B------:R-:W-:Y:S05]  /*3880*/  BSYNC B1 ;  /* 0x0000000000017941 */ /* 0x000fea0003800000 */
.L_x_109:
[----:B---3--:R-:W-:Y:S01]  /*3890*/  @!P3 IMAD R73, R108, R122, R135 ;  /* 0x0000007a6c49b224 */ /* 0x008fe200078e0287 */
[----:B------:R-:W-:Y:S04]  /*38a0*/  BSSY B1, `(.L_x_111) ;  /* 0x0000006000017945 */ /* 0x000fe80003800000 */
[----:B------:R3:W-:Y:S01]  /*38b0*/  @!P3 STG.E.U8 desc[UR36][R128.64+0x48], R73 ;  /* 0x000048498000b986 */ /* 0x0007e2000c101124 */
[----:B------:R-:W-:Y:S05]  /*38c0*/  @P5 BRA `(.L_x_112) ;  /* 0x00000000000c5947 */ /* 0x000fea0003800000 */
[----:B--2---:R-:W2:Y:S02]  /*38d0*/  LDG.E.U8 R125, desc[UR36][R120.64+0x49] ;  /* 0x00004924787d7981 */ /* 0x004ea4000c1e1100 */
[----:B--2---:R-:W-:-:S05]  /*38e0*/  PRMT R135, R125, 0x8880, RZ ;  /* 0x000088807d877816 */ /* 0x004fca00000000ff */
[----:B------:R-:W-:-:S07]  /*38f0*/  IMAD R135, R135, R124, RZ ;  /* 0x0000007c87877224 */ /* 0x000fce00078e02ff */
.L_x_112:
[----:B------:R-:W-:Y:S05]  /*3900*/  BSYNC B1 ;  /* 0x0000000000017941 */ /* 0x000fea0003800000 */
.L_x_111:
[----:B------:R-:W-:Y:S01]  /*3910*/  @!P5 IMAD R109, R109, R122, R135 ;  /* 0x0000007a6d6dd224 */ /* 0x000fe200078e0287 */
[----:B------:R-:W-:Y:S04]  /*3920*/  BSSY B1, `(.L_x_113) ;  /* 0x0000006000017945 */ /* 0x000fe80003800000 */
[----:B------:R0:W-:Y:S01]  /*3930*/  @!P5 STG.E.U8 desc[UR36][R128.64+0x49], R109 ;  /* 0x0000496d8000d986 */ /* 0x0001e2000c101124 */
[----:B------:R-:W-:Y:S05]  /*3940*/  @P2 BRA `(.L_x_114) ;  /* 0x00000000000c2947 */ /* 0x000fea0003800000 */
[----:B--2---:R-:W2:Y:S02]  /*3950*/  LDG.E.U8 R125, desc[UR36][R132.64+0x48] ;  /* 0x00004824847d7981 */ /* 0x004ea4000c1e1100 */
[----:B--2---:R-:W-:-:S05]  /*3960*/  PRMT R135, R125, 0x8880, RZ ;  /* 0x000088807d877816 */ /* 0x004fca00000000ff */
[----:B------:R-:W-:-:S07]  /*3970*/  IMAD R135, R135, R124, RZ ;  /* 0x0000007c87877224 */ /* 0x000fce00078e02ff */
.L_x_114:
[----:B------:R-:W-:Y:S05]  /*3980*/  BSYNC B1 ;  /* 0x0000000000017941 */ /* 0x000fea0003800000 */
.L_x_113:
        /* <DEDUP_REMOVED lines=11> */
.L_x_116:
[----:B------:R-:W-:Y:S05]  /*3a40*/  BSYNC B1 ;  /* 0x0000000000017941 */ /* 0x000fea0003800000 */
.L_x_115:
[----:B------:R-:W-:Y:S01]  /*3a50*/  @!P4 IMAD R111, R111, R122, R135 ;  /* 0x0000007a6f6fc224 */ /* 0x000fe200078e0287 */
[----:B------:R-:W-:Y:S04]  /*3a60*/  BSSY B1, `(.L_x_117) ;  /* 0x0000006000017945 */ /* 0x000fe80003800000 */
[----:B------:R0:W-:Y:S01]  /*3a70*/  @!P4 STG.E.U8 desc[UR36][R8.64+0x49], R111 ;  /* 0x0000496f0800c986 */ /* 0x0001e2000c101124 */
[----:B------:R-:W-:Y:S05]  /*3a80*/  @P3 BRA `(.L_x_118) ;  /* 0x00000000000c3947 */ /* 0x000fea0003800000 */
[----:B--2---:R-:W2:Y:S02]  /*3a90*/  LDG.E.U8 R125, desc[UR36][R120.64+0x50] ;  /* 0x00005024787d7981 */ /* 0x004ea4000c1e1100 */
[----:B--2---:R-:W-:-:S05]  /*3aa0*/  PRMT R135, R125, 0x8880, RZ ;  /* 0x000088807d877816 */ /* 0x004fca00000000ff */
[----:B------:R-:W-:-:S07]  /*3ab0*/  IMAD R135, R135, R124, RZ ;  /* 0x0000007c87877224 */ /* 0x000fce00078e02ff */
.L_x_118:
[----:B------:R-:W-:Y:S05]  /*3ac0*/  BSYNC B1 ;  /* 0x0000000000017941 */ /* 0x000fea0003800000 */
.L_x_117:
[----:B---3--:R-:W-:Y:S01]  /*3ad0*/  @!P3 IMAD R73, R112, R122, R135 ;  /* 0x0000007a7049b224 */ /* 0x008fe200078e0287 */
[----:B------:R-:W-:Y:S04]  /*3ae0*/  BSSY B1, `(.L_x_119) ;  /* 0x0000006000017945 */ /* 0x000fe80003800000 */
[----:B------:R3:W-:Y:S01]  /*3af0*/  @!P3 STG.E.U8 desc[UR36][R128.64+0x50], R73 ;  /* 0x000050498000b986 */ /* 0x0007e2000c101124 */
[----:B------:R-:W-:Y:S05]  /*3b00*/  @P5 BRA `(.L_x_120) ;  /* 0x00000000000c5947 */ /* 0x000fea0003800000 */
[----:B--2---:R-:W2:Y:S02]  /*3b10*/  LDG.E.U8 R125, desc[UR36][R120.64+0x51] ;  /* 0x00005124787d7981 */ /* 0x004ea4000c1e1100 */
[----:B--2---:R-:W-:-:S05]  /*3b20*/  PRMT R135, R125, 0x8880, RZ ;  /* 0x000088807d877816 */ /* 0x004fca00000000ff */
[----:B------:R-:W-:-:S07]  /*3b30*/  IMAD R135, R135, R124, RZ ;  /* 0x0000007c87877224 */ /* 0x000fce00078e02ff */
.L_x_120:
[----:B------:R-:W-:Y:S05]  /*3b40*/  BSYNC B1 ;  /* 0x0000000000017941 */ /* 0x000fea0003800000 */
.L_x_119:
[----:B------:R-:W-:Y:S01]  /*3b50*/  @!P5 IMAD R113, R113, R122, R135 ;  /* 0x0000007a7171d224 */ /* 0x000fe200078e0287 */
[----:B------:R-:W-:Y:S04]  /*3b60*/  BSSY B1, `(.L_x_121) ;  /* 0x0000006000017945 */ /* 0x000fe80003800000 */
[----:B------:R0:W-:Y:S01]  /*3b70*/  @!P5 STG.E.U8 desc[UR36][R128.64+0x51], R113 ;  /* 0x000051718000d986 */ /* 0x0001e2000c101124 */
[----:B------:R-:W-:Y:S05]  /*3b80*/  @P2 BRA `(.L_x_122) ;  /* 0x00000000000c2947 */ /* 0x000fea0003800000 */
[----:B--2---:R-:W2:Y:S02]  /*3b90*/  LDG.E.U8 R125, desc[UR36][R132.64+0x50] ;  /* 0x00005024847d7981 */ /* 0x004ea4000c1e1100 */
[----:B--2---:R-:W-:-:S05]  /*3ba0*/  PRMT R135, R125, 0x8880, RZ ;  /* 0x000088807d877816 */ /* 0x004fca00000000ff */
[----:B------:R-:W-:-:S07]  /*3bb0*/  IMAD R135, R135, R124, RZ ;  /* 0x0000007c87877224 */ /* 0x000fce00078e02ff */
.L_x_122:
[----:B------:R-:W-:Y:S05]  /*3bc0*/  BSYNC B1 ;  /* 0x0000000000017941 */ /* 0x000fea0003800000 */
.L_x_121:
[C---:B------:R-:W-:Y:S01]  /*3bd0*/  ISETP.LT.OR P4, PT, R123.reuse, 0x52, !P1 ;  /* 0x000000527b00780c */ /* 0x040fe20004f81670 */
[----:B---3--:R-:W-:Y:S01]  /*3be0*/  @!P2 IMAD R73, R114, R122, R135 ;  /* 0x0000007a7249a224 */ /* 0x008fe200078e0287 */
[----:B------:R-:W-:Y:S01]  /*3bf0*/  BSSY B1, `(.L_x_123) ;  /* 0x000000b000017945 */ /* 0x000fe20003800000 */
[C---:B------:R-:W-:Y:S02]  /*3c00*/  ISETP.LT.OR P3, PT, R123.reuse, 0x59, !P0 ;  /* 0x000000597b00780c */ /* 0x040fe40004761670 */
[----:B----4-:R-:W-:Y:S01]  /*3c10*/  IADD3 R75, P5, R4, 0x80, RZ ;  /* 0x00000080044b7810 */ /* 0x010fe20007fbe0ff */
[----:B------:R3:W-:Y:S01]  /*3c20*/  @!P2 STG.E.U8 desc[UR36][R8.64+0x50], R73 ;  /* 0x000050490800a986 */ /* 0x0007e2000c101124 */
[C---:B------:R-:W-:Y:S02]  /*3c30*/  ISETP.LT.OR P2, PT, R123.reuse, 0x59, !P1 ;  /* 0x000000597b00780c */ /* 0x040fe40004f41670 */
[C---:B------:R-:W-:Y:S02]  /*3c40*/  ISETP.LT.OR P0, PT, R123.reuse, 0x5a, !P0 ;  /* 0x0000005a7b00780c */ /* 0x040fe40004701670 */
[----:B------:R-:W-:-:S02]  /*3c50*/  ISETP.LT.OR P1, PT, R123, 0x5a, !P1 ;  /* 0x0000005a7b00780c */ /* 0x000fc40004f21670 */
[----:B------:R-:W-:Y:S11]  /*3c60*/  @P4 BRA `(.L_x_124) ;  /* 0x00000000000c4947 */ /* 0x000ff60003800000 */
[----:B--2---:R-:W2:Y:S02]  /*3c70*/  LDG.E.U8 R125, desc[UR36][R132.64+0x51] ;  /* 0x00005124847d7981 */ /* 0x004ea4000c1e1100 */
[----:B--2---:R-:W-:-:S05]  /*3c80*/  PRMT R135, R125, 0x8880, RZ ;  /* 0x000088807d877816 */ /* 0x004fca00000000ff */
[----:B------:R-:W-:-:S07]  /*3c90*/  IMAD R135, R135, R124, RZ ;  /* 0x0000007c87877224 */ /* 0x000fce00078e02ff */
.L_x_124:
[----:B------:R-:W-:Y:S05]  /*3ca0*/  BSYNC B1 ;  /* 0x0000000000017941 */ /* 0x000fea0003800000 */
.L_x_123:
[----:B------:R-:W-:Y:S01]  /*3cb0*/  @!P4 IMAD R115, R115, R122, R135 ;  /* 0x0000007a7373c224 */ /* 0x000fe200078e0287 */
[----:B------:R-:W-:Y:S04]  /*3cc0*/  BSSY B1, `(.L_x_125) ;  /* 0x0000006000017945 */ /* 0x000fe80003800000 */
[----:B------:R4:W-:Y:S01]  /*3cd0*/  @!P4 STG.E.U8 desc[UR36][R8.64+0x51], R115 ;  /* 0x000051730800c986 */ /* 0x0009e2000c101124 */
[----:B------:R-:W-:Y:S05]  /*3ce0*/  @P3 BRA `(.L_x_126) ;  /* 0x00000000000c3947 */ /* 0x000fea0003800000 */
[----:B--2---:R-:W2:Y:S02]  /*3cf0*/  LDG.E.U8 R125, desc[UR36][R120.64+0x58] ;  /* 0x00005824787d7981 */ /* 0x004ea4000c1e1100 */
[----:B--2---:R-:W-:-:S05]  /*3d00*/  PRMT R135, R125, 0x8880, RZ ;  /* 0x000088807d877816 */ /* 0x004fca00000000ff */
[----:B------:R-:W-:-:S07]  /*3d10*/  IMAD R135, R135, R124, RZ ;  /* 0x0000007c87877224 */ /* 0x000fce00078e02ff */
.L_x_126:
[----:B------:R-:W-:Y:S05]  /*3d20*/  BSYNC B1 ;  /* 0x0000000000017941 */ /* 0x000fea0003800000 */
.L_x_125:
[----:B---3--:R-:W-:Y:S01]  /*3d30*/  @!P3 IMAD R73, R116, R122, R135 ;  /* 0x0000007a7449b224 */ /* 0x008fe200078e0287 */
[----:B------:R-:W-:Y:S01]  /*3d40*/  BSSY B1, `(.L_x_127) ;  /* 0x0000007000017945 */ /* 0x000fe20003800000 */
[----:B------:R-:W-:-:S03]  /*3d50*/  IMAD.X R5, RZ, RZ, R5, P5 ;  /* 0x000000ffff057224 */ /* 0x000fc600028e0605 */
[----:B------:R3:W-:Y:S01]  /*3d60*/  @!P3 STG.E.U8 desc[UR36][R128.64+0x58], R73 ;  /* 0x000058498000b986 */ /* 0x0007e2000c101124 */
[----:B------:R-:W-:Y:S05]  /*3d70*/  @P0 BRA `(.L_x_128) ;  /* 0x00000000000c0947 */ /* 0x000fea0003800000 */
[----:B--2---:R-:W2:Y:S02]  /*3d80*/  LDG.E.U8 R125, desc[UR36][R120.64+0x59] ;  /* 0x00005924787d7981 */ /* 0x004ea4000c1e1100 */
[----:B--2---:R-:W-:-:S05]  /*3d90*/  PRMT R135, R125, 0x8880, RZ ;  /* 0x000088807d877816 */ /* 0x004fca00000000ff */
[----:B------:R-:W-:-:S07]  /*3da0*/  IMAD R135, R135, R124, RZ ;  /* 0x0000007c87877224 */ /* 0x000fce00078e02ff */
.L_x_128:
[----:B------:R-:W-:Y:S05]  /*3db0*/  BSYNC B1 ;  /* 0x0000000000017941 */ /* 0x000fea0003800000 */
.L_x_127:
[----:B------:R-:W-:Y:S01]  /*3dc0*/  @!P0 IMAD R117, R117, R122, R135 ;  /* 0x0000007a75758224 */ /* 0x000fe200078e0287 */
[----:B------:R-:W-:Y:S01]  /*3dd0*/  BSSY B1, `(.L_x_129) ;  /* 0x0000007000017945 */ /* 0x000fe20003800000 */
[----:B------:R-:W-:-:S03]  /*3de0*/  IMAD R4, R5, R126, RZ ;  /* 0x0000007e05047224 */ /* 0x000fc600078e02ff */
[----:B------:R0:W-:Y:S01]  /*3df0*/  @!P0 STG.E.U8 desc[UR36][R128.64+0x59], R117 ;  /* 0x0000597580008986 */ /* 0x0001e2000c101124 */
[----:B------:R-:W-:Y:S05]  /*3e00*/  @P2 BRA `(.L_x_130) ;  /* 0x00000000000c2947 */ /* 0x000fea0003800000 */
[----:B--2---:R-:W2:Y:S02]  /*3e10*/  LDG.E.U8 R125, desc[UR36][R132.64+0x58] ;  /* 0x00005824847d7981 */ /* 0x004ea4000c1e1100 */
[----:B--2---:R-:W-:-:S05]  /*3e20*/  PRMT R135, R125, 0x8880, RZ ;  /* 0x000088807d877816 */ /* 0x004fca00000000ff */
[----:B------:R-:W-:-:S07]  /*3e30*/  IMAD R135, R135, R124, RZ ;  /* 0x0000007c87877224 */ /* 0x000fce00078e02ff */
.L_x_130:
[----:B------:R-:W-:Y:S05]  /*3e40*/  BSYNC B1 ;  /* 0x0000000000017941 */ /* 0x000fea0003800000 */
.L_x_129:
[----:B------:R-:W-:Y:S01]  /*3e50*/  @!P2 IMAD R5, R118, R122, R135 ;  /* 0x0000007a7605a224 */ /* 0x000fe200078e0287 */
[----:B------:R-:W-:Y:S01]  /*3e60*/  BSSY B1, `(.L_x_131) ;  /* 0x0000009000017945 */ /* 0x000fe20003800000 */
[C---:B---3--:R-:W-:Y:S02]  /*3e70*/  IMAD R73, R75.reuse, R127, R4 ;  /* 0x0000007f4b497224 */ /* 0x048fe400078e0204 */
[CC--:B------:R-:W-:Y:S01]  /*3e80*/  IMAD.WIDE.U32 R130, R75.reuse, R126.reuse, R130 ;  /* 0x0000007e4b827225 */ /* 0x0c0fe200078e0082 */
[----:B------:R3:W-:Y:S03]  /*3e90*/  @!P2 STG.E.U8 desc[UR36][R8.64+0x58], R5 ;  /* 0x000058050800a986 */ /* 0x0007e6000c101124 */
[----:B------:R-:W-:Y:S01]  /*3ea0*/  IMAD.WIDE.U32 R126, R75, R126, R20 ;  /* 0x0000007e4b7e7225 */ /* 0x000fe200078e0014 */
[----:B------:R-:W-:Y:S06]  /*3eb0*/  @P1 BRA `(.L_x_132) ;  /* 0x00000000000c1947 */ /* 0x000fec0003800000 */
[----:B--2---:R-:W2:Y:S02]  /*3ec0*/  LDG.E.U8 R125, desc[UR36][R132.64+0x59] ;  /* 0x00005924847d7981 */ /* 0x004ea4000c1e1100 */
[----:B--2---:R-:W-:-:S05]  /*3ed0*/  PRMT R135, R125, 0x8880, RZ ;  /* 0x000088807d877816 */ /* 0x004fca00000000ff */
[----:B------:R-:W-:-:S07]  /*3ee0*/  IMAD R135, R135, R124, RZ ;  /* 0x0000007c87877224 */ /* 0x000fce00078e02ff */
.L_x_132:
[----:B------:R-:W-:Y:S05]  /*3ef0*/  BSYNC B1 ;  /* 0x0000000000017941 */ /* 0x000fea0003800000 */
.L_x_131:
[----:B------:R-:W-:Y:S01]  /*3f00*/  @!P1 IMAD R119, R119, R122, R135 ;  /* 0x0000007a77779224 */ /* 0x000fe200078e0287 */
[----:B------:R-:W-:Y:S01]  /*3f10*/  ISETP.GE.AND P2, PT, R3, 0x81, PT ;  /* 0x000000810300780c */ /* 0x000fe20003f46270 */
[----:B------:R-:W-:Y:S01]  /*3f20*/  BSSY B1, `(.L_x_133) ;  /* 0x000000c000017945 */ /* 0x000fe20003800000 */
[----:B------:R-:W-:Y:S02]  /*3f30*/  IADD3 R4, P5, R126, R12, RZ ;  /* 0x0000000c7e047210 */ /* 0x000fe40007fbe0ff */
[----:B------:R0:W-:Y:S01]  /*3f40*/  @!P1 STG.E.U8 desc[UR36][R8.64+0x59], R119 ;  /* 0x0000597708009986 */ /* 0x0001e2000c101124 */
[----:B------:R-:W-:Y:S02]  /*3f50*/  ISETP.LT.OR P1, PT, R123, 0x1, !P2 ;  /* 0x000000017b00780c */ /* 0x000fe40005721670 */
[----:B---3--:R-:W-:Y:S02]  /*3f60*/  IADD3.X R5, R13, R127, R73, P5, !PT ;  /* 0x0000007f0d057210 */ /* 0x008fe40002ffe449 */
[----:B------:R-:W-:-:S02]  /*3f70*/  ISETP.GE.AND P0, PT, R3, 0x89, PT ;  /* 0x000000890300780c */ /* 0x000fc40003f06270 */
[----:B------:R-:W-:Y:S02]  /*3f80*/  IADD3 R12, P4, P3, R14, R12, R130 ;  /* 0x0000000c0e0c7210 */ /* 0x000fe40007b9e082 */
[----:B------:R-:W-:-:S05]  /*3f90*/  ISETP.LT.OR P5, PT, R123, 0x2, !P2 ;  /* 0x000000027b00780c */ /* 0x000fca00057a1670 */
[----:B0-----:R-:W-:Y:S08]  /*3fa0*/  @P1 BRA `(.L_x_134) ;  /* 0x00000000000c1947 */ /* 0x001ff00003800000 */
[----:B--2---:R-:W2:Y:S02]  /*3fb0*/  LDG.E.U8 R125, desc[UR36][R4.64] ;  /* 0x00000024047d7981 */ /* 0x004ea4000c1e1100 */
[----:B--2---:R-:W-:-:S05]  /*3fc0*/  PRMT R135, R125, 0x8880, RZ ;  /* 0x000088807d877816 */ /* 0x004fca00000000ff */
[----:B------:R-:W-:-:S07]  /*3fd0*/  IMAD R135, R135, R124, RZ ;  /* 0x0000007c87877224 */ /* 0x000fce00078e02ff */
.L_x_134:
[----:B------:R-:W-:Y:S05]  /*3fe0*/  BSYNC B1 ;  /* 0x0000000000017941 */ /* 0x000fea0003800000 */
.L_x_133:
[----:B------:R-:W-:Y:S01]  /*3ff0*/  @!P1 IMAD R3, R24, R122, R135 ;  /* 0x0000007a18039224 */ /* 0x000fe200078e0287 */
[----:B------:R-:W-:Y:S01]  /*4000*/  BSSY B1, `(.L_x_135) ;  /* 0x0000007000017945 */ /* 0x000fe20003800000 */
[----:B------:R-:W-:-:S03]  /*4010*/  IMAD.IADD R130, R73, 0x1, R131 ;  /* 0x0000000149827824 */ /* 0x000fc600078e0283 */
[----:B------:R0:W-:Y:S01]  /*4020*/  @!P1 STG.E.U8 desc[UR36][R6.64], R3 ;  /* 0x0000000306009986 */ /* 0x0001e2000c101124 */
[----:B------:R-:W-:Y:S05]  /*4030*/  @P5 BRA `(.L_x_136) ;  /* 0x00000000000c5947 */ /* 0x000fea0003800000 */
[----:B--2---:R-:W2:Y:S02]  /*4040*/  LDG.E.U8 R125, desc[UR36][R4.64+0x1] ;  /* 0x00000124047d7981 */ /* 0x004ea4000c1e1100 */
[----:B--2---:R-:W-:-:S05]  /*4050*/  PRMT R135, R125, 0x8880, RZ ;  /* 0x000088807d877816 */ /* 0x004fca00000000ff */
[----:B------:R-:W-:-:S07]  /*4060*/  IMAD R135, R135, R124, RZ ;  /* 0x0000007c87877224 */ /* 0x000fce00078e02ff */
.L_x_136:
[----:B------:R-:W-:Y:S05]  /*4070*/  BSYNC B1 ;  /* 0x0000000000017941 */ /* 0x000fea0003800000 */
.L_x_135:
[----:B------:R-:W-:Y:S01]  /*4080*/  ISETP.LT.OR P1, PT, R123, 0x1, !P0 ;  /* 0x000000017b00780c */ /* 0x000fe20004721670 */
[----:B------:R-:W-:Y:S01]  /*4090*/  @!P5 IMAD R25, R25, R122, R135 ;  /* 0x0000007a1919d224 */ /* 0x000fe200078e0287 */
[----:B------:R-:W-:Y:S01]  /*40a0*/  BSSY B1, `(.L_x_137) ;  /* 0x000000a000017945 */ /* 0x000fe20003800000 */
[----:B------:R-:W-:Y:S02]  /*40b0*/  IADD3.X R13, R21, R13, R130, P4, P3 ;  /* 0x0000000d150d7210 */ /* 0x000fe400027e6482 */
[C---:B------:R-:W-:Y:S01]  /*40c0*/  ISETP.LT.OR P4, PT, R123.reuse, 0x2, !P0 ;  /* 0x000000027b00780c */ /* 0x040fe20004781670 */
[----:B------:R3:W-:Y:S01]  /*40d0*/  @!P5 STG.E.U8 desc[UR36][R6.64+0x1], R25 ;  /* 0x000001190600d986 */ /* 0x0007e2000c101124 */
[C---:B------:R-:W-:Y:S02]  /*40e0*/  ISETP.LT.OR P5, PT, R123.reuse, 0x9, !P2 ;  /* 0x000000097b00780c */ /* 0x040fe400057a1670 */
[----:B------:R-:W-:-:S04]  /*40f0*/  ISETP.LT.OR P3, PT, R123, 0xa, !P2 ;  /* 0x0000000a7b00780c */ /* 0x000fc80005761670 */
[----:B------:R-:W-:Y:S09]  /*4100*/  @P1 BRA `(.L_x_138) ;  /* 0x00000000000c1947 */ /* 0x000ff20003800000 */
[----:B--2---:R-:W2:Y:S02]  /*4110*/  LDG.E.U8 R125, desc[UR36][R12.64] ;  /* 0x000000240c7d7981 */ /* 0x004ea4000c1e1100 */
[----:B--2---:R-:W-:-:S05]  /*4120*/  PRMT R135, R125, 0x8880, RZ ;  /* 0x000088807d877816 */ /* 0x004fca00000000ff */
[----:B------:R-:W-:-:S07]  /*4130*/  IMAD R135, R135, R124, RZ ;  /* 0x0000007c87877224 */ /* 0x000fce00078e02ff */
.L_x_138:
[----:B------:R-:W-:Y:S05]  /*4140*/  BSYNC B1 ;  /* 0x0000000000017941 */ /* 0x000fea0003800000 */
.L_x_137:
[----:B0-----:R-:W-:Y:S01]  /*4150*/  @!P1 IMAD R3, R26, R122, R135 ;  /* 0x0000007a1a039224 */ /* 0x001fe200078e0287 */
[----:B------:R-:W-:Y:S04]  /*4160*/  BSSY B1, `(.L_x_139) ;  /* 0x0000006000017945 */ /* 0x000fe80003800000 */
[----:B------:R0:W-:Y:S01]  /*4170*/  @!P1 STG.E.U8 desc[UR36][R10.64], R3 ;  /* 0x000000030a009986 */ /* 0x0001e2000c101124 */
[----:B------:R-:W-:Y:S05]  /*4180*/  @P4 BRA `(.L_x_140) ;  /* 0x00000000000c4947 */ /* 0x000fea0003800000 */
[----:B--2---:R-:W2:Y:S02]  /*4190*/  LDG.E.U8 R125, desc[UR36][R12.64+0x1] ;  /* 0x000001240c7d7981 */ /* 0x004ea4000c1e1100 */
[----:B--2---:R-:W-:-:S05]  /*41a0*/  PRMT R135, R125, 0x8880, RZ ;  /* 0x000088807d877816 */ /* 0x004fca00000000ff */
[----:B------:R-:W-:-:S07]  /*41b0*/  IMAD R135, R135, R124, RZ ;  /* 0x0000007c87877224 */ /* 0x000fce00078e02ff */
.L_x_140:
[----:B------:R-:W-:Y:S05]  /*41c0*/  BSYNC B1 ;  /* 0x0000000000017941 */ /* 0x000fea0003800000 */
.L_x_139:
[----:B------:R-:W-:Y:S01]  /*41d0*/  @!P4 IMAD R27, R27, R122, R135 ;  /* 0x0000007a1b1bc224 */ /* 0x000fe200078e0287 */
[----:B------:R-:W-:Y:S04]  /*41e0*/  BSSY B1, `(.L_x_141) ;  /* 0x0000006000017945 */ /* 0x000fe80003800000 */
[----:B------:R0:W-:Y:S01]  /*41f0*/  @!P4 STG.E.U8 desc[UR36][R10.64+0x1], R27 ;  /* 0x0000011b0a00c986 */ /* 0x0001e2000c101124 */
[----:B------:R-:W-:Y:S05]  /*4200*/  @P5 BRA `(.L_x_142) ;  /* 0x00000000000c5947 */ /* 0x000fea0003800000 */
[----:B--2---:R-:W2:Y:S02]  /*4210*/  LDG.E.U8 R125, desc[UR36][R4.64+0x8] ;  /* 0x00000824047d7981 */ /* 0x004ea4000c1e1100 */
[----:B--2---:R-:W-:-:S05]  /*4220*/  PRMT R135, R125, 0x8880, RZ ;  /* 0x000088807d877816 */ /* 0x004fca00000000ff */
[----:B------:R-:W-:-:S07]  /*4230*/  IMAD R135, R135, R124, RZ ;  /* 0x0000007c87877224 */ /* 0x000fce00078e02ff */
.L_x_142:
[----:B------:R-:W-:Y:S05]  /*4240*/  BSYNC B1 ;  /* 0x0000000000017941 */ /* 0x000fea0003800000 */
.L_x_141:
[----:B0-----:R-:W-:Y:S01]  /*4250*/  @!P5 IMAD R3, R28, R122, R135 ;  /* 0x0000007a1c03d224 */ /* 0x001fe200078e0287 */
[----:B------:R-:W-:Y:S04]  /*4260*/  BSSY B1, `(.L_x_143) ;  /* 0x0000006000017945 */ /* 0x000fe80003800000 */
[----:B------:R0:W-:Y:S01]  /*4270*/  @!P5 STG.E.U8 desc[UR36][R6.64+0x8], R3 ;  /* 0x000008030600d986 */ /* 0x0001e2000c101124 */
[----:B------:R-:W-:Y:S05]  /*4280*/  @P3 BRA `(.L_x_144) ;  /* 0x00000000000c3947 */ /* 0x000fea0003800000 */
[----:B--2---:R-:W2:Y:S02]  /*4290*/  LDG.E.U8 R125, desc[UR36][R4.64+0x9] ;  /* 0x00000924047d7981 */ /* 0x004ea4000c1e1100 */
[----:B--2---:R-:W-:-:S05]  /*42a0*/  PRMT R135, R125, 0x8880, RZ ;  /* 0x000088807d877816 */ /* 0x004fca00000000ff */
[----:B------:R-:W-:-:S07]  /*42b0*/  IMAD R135, R135, R124, RZ ;  /* 0x0000007c87877224 */ /* 0x000fce00078e02ff */
.L_x_144:
[----:B------:R-:W-:Y:S05]  /*42c0*/  BSYNC B1 ;  /* 0x0000000000017941 */ /* 0x000fea0003800000 */
.L_x_143:
[----:B------:R-:W-:Y:S01]  /*42d0*/  ISETP.LT.OR P5, PT, R123, 0x9, !P0 ;  /* 0x000000097b00780c */ /* 0x000fe200047a1670 */
[----:B------:R-:W-:Y:S01]  /*42e0*/  @!P3 IMAD R29, R29, R122, R135 ;  /* 0x0000007a1d1db224 */ /* 0x000fe200078e0287 */
        /* <DEDUP_REMOVED lines=9> */
.L_x_146:
[----:B------:R-:W-:Y:S05]  /*4380*/  BSYNC B1 ;  /* 0x0000000000017941 */ /* 0x000fea0003800000 */
.L_x_145:
[----:B0-----:R-:W-:Y:S01]  /*4390*/  @!P5 IMAD R3, R30, R122, R135 ;  /* 0x0000007a1e03d224 */ /* 0x001fe200078e0287 */
[----:B------:R-:W-:Y:S04]  /*43a0*/  BSSY B1, `(.L_x_147) ;  /* 0x0000006000017945 */ /* 0x000fe80003800000 */
[----:B------:R0:W-:Y:S01]  /*43b0*/  @!P5 STG.E.U8 desc[UR36][R10.64+0x8], R3 ;  /* 0x000008030a00d986 */ /* 0x0001e2000c101124 */
[----:B------:R-:W-:Y:S05]  /*43c0*/  @P4 BRA `(.L_x_148) ;  /* 0x00000000000c4947 */ /* 0x000fea0003800000 */
[----:B--2---:R-:W2:Y:S02]  /*43d0*/  LDG.E.U8 R125, desc[UR36][R12.64+0x9] ;  /* 0x000009240c7d7981 */ /* 0x004ea4000c1e1100 */
[----:B--2---:R-:W-:-:S05]  /*43e0*/  PRMT R135, R125, 0x8880, RZ ;  /* 0x000088807d877816 */ /* 0x004fca00000000ff */
[----:B------:R-:W-:-:S07]  /*43f0*/  IMAD R135, R135, R124, RZ ;  /* 0x0000007c87877224 */ /* 0x000fce00078e02ff */
.L_x_148:
[----:B------:R-:W-:Y:S05]  /*4400*/  BSYNC B1 ;  /* 0x0000000000017941 */ /* 0x000fea0003800000 */
.L_x_147:
[----:B------:R-:W-:Y:S01]  /*4410*/  @!P4 IMAD R31, R31, R122, R135 ;  /* 0x0000007a1f1fc224 */ /* 0x000fe200078e0287 */
[----:B------:R-:W-:Y:S04]  /*4420*/  BSSY B1, `(.L_x_149) ;  /* 0x0000006000017945 */ /* 0x000fe80003800000 */
[----:B------:R0:W-:Y:S01]  /*4430*/  @!P4 STG.E.U8 desc[UR36][R10.64+0x9], R31 ;  /* 0x0000091f0a00c986 */ /* 0x0001e2000c101124 */
[----:B------:R-:W-:Y:S05]  /*4440*/  @P3 BRA `(.L_x_150) ;  /* 0x00000000000c3947 */ /* 0x000fea0003800000 */
[----:B--2---:R-:W2:Y:S02]  /*4450*/  LDG.E.U8 R125, desc[UR36][R4.64+0x10] ;  /* 0x00001024047d7981 */ /* 0x004ea4000c1e1100 */
[----:B--2---:R-:W-:-:S05]  /*4460*/  PRMT R135, R125, 0x8880, RZ ;  /* 0x000088807d877816 */ /* 0x004fca00000000ff */
[----:B------:R-:W-:-:S07]  /*4470*/  IMAD R135, R135, R124, RZ ;  /* 0x0000007c87877224 */ /* 0x000fce00078e02ff */
.L_x_150:
[----:B------:R-:W-:Y:S05]  /*4480*/  BSYNC B1 ;  /* 0x0000000000017941 */ /* 0x000fea0003800000 */
.L_x_149:
[----:B0-----:R-:W-:Y:S01]  /*4490*/  @!P3 IMAD R3, R32, R122, R135 ;  /* 0x0000007a2003b224 */ /* 0x001fe200078e0287 */
[----:B------:R-:W-:Y:S04]  /*44a0*/  BSSY B1, `(.L_x_151) ;  /* 0x0000006000017945 */ /* 0x000fe80003800000 */
[----:B------:R0:W-:Y:S01]  /*44b0*/  @!P3 STG.E.U8 desc[UR36][R6.64+0x10], R3 ;  /* 0x000010030600b986 */ /* 0x0001e2000c101124 */
[----:B------:R-:W-:Y:S05]  /*44c0*/  @P1 BRA `(.L_x_152) ;  /* 0x00000000000c1947 */ /* 0x000fea0003800000 */
[----:B--2---:R-:W2:Y:S02]  /*44d0*/  LDG.E.U8 R125, desc[UR36][R4.64+0x11] ;  /* 0x00001124047d7981 */ /* 0x004ea4000c1e1100 */
[----:B--2---:R-:W-:-:S05]  /*44e0*/  PRMT R135, R125, 0x8880, RZ ;  /* 0x000088807d877816 */ /* 0x004fca00000000ff */
[----:B------:R-:W-:-:S07]  /*44f0*/  IMAD R135, R135, R124, RZ ;  /* 0x0000007c87877224 */ /* 0x000fce00078e02ff */
.L_x_152:
[----:B------:R-:W-:Y:S05]  /*4500*/  BSYNC B1 ;  /* 0x0000000000017941 */ /* 0x000fea0003800000 */
.L_x_151:
        /* <DEDUP_REMOVED lines=11> */
.L_x_154:
[----:B------:R-:W-:Y:S05]  /*45c0*/  BSYNC B1 ;  /* 0x0000000000017941 */ /* 0x000fea0003800000 */
.L_x_153:
[----:B0-----:R-:W-:Y:S01]  /*45d0*/  @!P4 IMAD R3, R34, R122, R135 ;  /* 0x0000007a2203c224 */ /* 0x001fe200078e0287 */
[----:B------:R-:W-:Y:S04]  /*45e0*/  BSSY B1, `(.L_x_155) ;  /* 0x0000006000017945 */ /* 0x000fe80003800000 */
[----:B------:R0:W-:Y:S01]  /*45f0*/  @!P4 STG.E.U8 desc[UR36][R10.64+0x10], R3 ;  /* 0x000010030a00c986 */ /* 0x0001e2000c101124 */
[----:B------:R-:W-:Y:S05]  /*4600*/  @P3 BRA `(.L_x_156) ;  /* 0x00000000000c3947 */ /* 0x000fea0003800000 */
[----:B--2---:R-:W2:Y:S02]  /*4610*/  LDG.E.U8 R125, desc[UR36][R12.64+0x11] ;  /* 0x000011240c7d7981 */ /* 0x004ea4000c1e1100 */
[----:B--2---:R-:W-:-:S05]  /*4620*/  PRMT R135, R125, 0x8880, RZ ;  /* 0x000088807d877816 */ /* 0x004fca00000000ff */
[----:B------:R-:W-:-:S07]  /*4630*/  IMAD R135, R135, R124, RZ ;  /* 0x0000007c87877224 */ /* 0x000fce00078e02ff */
.L_x_156:
[----:B------:R-:W-:Y:S05]  /*4640*/  BSYNC B1 ;  /* 0x0000000000017941 */ /* 0x000fea0003800000 */
.L_x_155:
[----:B------:R-:W-:Y:S01]  /*4650*/  @!P3 IMAD R35, R35, R122, R135 ;  /* 0x0000007a2323b224 */ /* 0x000fe200078e0287 */
[----:B------:R-:W-:Y:S04]  /*4660*/  BSSY B1, `(.L_x_157) ;  /* 0x0000006000017945 */ /* 0x000fe80003800000 */
[----:B------:R0:W-:Y:S01]  /*4670*/  @!P3 STG.E.U8 desc[UR36][R10.64+0x11], R35 ;  /* 0x000011230a00b986 */ /* 0x0001e2000c101124 */
[----:B------:R-:W-:Y:S05]  /*4680*/  @P5 BRA `(.L_x_158) ;  /* 0x00000000000c5947 */ /* 0x000fea0003800000 */
[----:B--2---:R-:W2:Y:S02]  /*4690*/  LDG.E.U8 R125, desc[UR36][R4.64+0x18] ;  /* 0x00001824047d7981 */ /* 0x004ea4000c1e1100 */
[----:B--2---:R-:W-:-:S05]  /*46a0*/  PRMT R135, R125, 0x8880, RZ ;  /* 0x000088807d877816 */ /* 0x004fca00000000ff */
[----:B------:R-:W-:-:S07]  /*46b0*/  IMAD R135, R135, R124, RZ ;  /* 0x0000007c87877224 */ /* 0x000fce00078e02ff */
.L_x_158:
[----:B------:R-:W-:Y:S05]  /*46c0*/  BSYNC B1 ;  /* 0x0000000000017941 */ /* 0x000fea0003800000 */
.L_x_157:
[----:B0-----:R-:W-:Y:S01]  /*46d0*/  @!P5 IMAD R3, R36, R122, R135 ;  /* 0x0000007a2403d224 */ /* 0x001fe200078e0287 */
[----:B------:R-:W-:Y:S04]  /*46e0*/  BSSY B1, `(.L_x_159) ;  /* 0x0000006000017945 */ /* 0x000fe80003800000 */
[----:B------:R0:W-:Y:S01]  /*46f0*/  @!P5 STG.E.U8 desc[UR36][R6.64+0x18], R3 ;  /* 0x000018030600d986 */ /* 0x0001e2000c101124 */
[----:B------:R-:W-:Y:S05]  /*4700*/  @P1 BRA `(.L_x_160) ;  /* 0x00000000000c1947 */ /* 0x000fea0003800000 */
[----:B--2---:R-:W2:Y:S02]  /*4710*/  LDG.E.U8 R125, desc[UR36][R4.64+0x19] ;  /* 0x00001924047d7981 */ /* 0x004ea4000c1e1100 */
[----:B--2---:R-:W-:-:S05]  /*4720*/  PRMT R135, R125, 0x8880, RZ ;  /* 0x000088807d877816 */ /* 0x004fca00000000ff */
[----:B------:R-:W-:-:S07]  /*4730*/  IMAD R135, R135, R124, RZ ;  /* 0x0000007c87877224 */ /* 0x000fce00078e02ff */
.L_x_160:
[----:B------:R-:W-:Y:S05]  /*4740*/  BSYNC B1 ;  /* 0x0000000000017941 */ /* 0x000fea0003800000 */
.L_x_159:
        /* <DEDUP_REMOVED lines=11> */
.L_x_162:
[----:B------:R-:W-:Y:S05]  /*4800*/  BSYNC B1 ;  /* 0x0000000000017941 */ /* 0x000fea0003800000 */
.L_x_161:
[----:B0-----:R-:W-:Y:S01]  /*4810*/  @!P4 IMAD R3, R38, R122, R135 ;  /* 0x0000007a2603c224 */ /* 0x001fe200078e0287 */
[----:B------:R-:W-:Y:S04]  /*4820*/  BSSY B1, `(.L_x_163) ;  /* 0x0000006000017945 */ /* 0x000fe80003800000 */
[----:B------:R0:W-:Y:S01]  /*4830*/  @!P4 STG.E.U8 desc[UR36][R10.64+0x18], R3 ;  /* 0x000018030a00c986 */ /* 0x0001e2000c101124 */
[----:B------:R-:W-:Y:S05]  /*4840*/  @P3 BRA `(.L_x_164) ;  /* 0x00000000000c3947 */ /* 0x000fea0003800000 */
[----:B--2---:R-:W2:Y:S02]  /*4850*/  LDG.E.U8 R125, desc[UR36][R12.64+0x19] ;  /* 0x000019240c7d7981 */ /* 0x004ea4000c1e1100 */
[----:B--2---:R-:W-:-:S05]  /*4860*/  PRMT R135, R125, 0x8880, RZ ;  /* 0x000088807d877816 */ /* 0x004fca00000000ff */
[----:B------:R-:W-:-:S07]  /*4870*/  IMAD R135, R135, R124, RZ ;  /* 0x0000007c87877224 */ /* 0x000fce00078e02ff */
.L_x_164:
[----:B------:R-:W-:Y:S05]  /*4880*/  BSYNC B1 ;  /* 0x0000000000017941 */ /* 0x000fea0003800000 */
.L_x_163:
[----:B------:R-:W-:Y:S01]  /*4890*/  @!P3 IMAD R39, R39, R122, R135 ;  /* 0x0000007a2727b224 */ /* 0x000fe200078e0287 */
[----:B------:R-:W-:Y:S04]  /*48a0*/  BSSY B1, `(.L_x_165) ;  /* 0x0000006000017945 */ /* 0x000fe80003800000 */
[----:B------:R0:W-:Y:S01]  /*48b0*/  @!P3 STG.E.U8 desc[UR36][R10.64+0x19], R39 ;  /* 0x000019270a00b986 */ /* 0x0001e2000c101124 */
[----:B------:R-:W-:Y:S05]  /*48c0*/  @P5 BRA `(.L_x_166) ;  /* 0x00000000000c5947 */ /* 0x000fea0003800000 */
[----:B--2---:R-:W2:Y:S02]  /*48d0*/  LDG.E.U8 R125, desc[UR36][R4.64+0x20] ;  /* 0x00002024047d7981 */ /* 0x004ea4000c1e1100 */
[----:B--2---:R-:W-:-:S05]  /*48e0*/  PRMT R135, R125, 0x8880, RZ ;  /* 0x000088807d877816 */ /* 0x004fca00000000ff */
[----:B------:R-:W-:-:S07]  /*48f0*/  IMAD R135, R135, R124, RZ ;  /* 0x0000007c87877224 */ /* 0x000fce00078e02ff */
.L_x_166:
[----:B------:R-:W-:Y:S05]  /*4900*/  BSYNC B1 ;  /* 0x0000000000017941 */ /* 0x000fea0003800000 */
.L_x_165:
[----:B0-----:R-:W-:Y:S01]  /*4910*/  @!P5 IMAD R3, R40, R122, R135 ;  /* 0x0000007a2803d224 */ /* 0x001fe200078e0287 */
[----:B------:R-:W-:Y:S04]  /*4920*/  BSSY B1, `(.L_x_167) ;  /* 0x0000006000017945 */ /* 0x000fe80003800000 */
[----:B------:R0:W-:Y:S01]  /*4930*/  @!P5 STG.E.U8 desc[UR36][R6.64+0x20], R3 ;  /* 0x000020030600d986 */ /* 0x0001e2000c101124 */
[----:B------:R-:W-:Y:S05]  /*4940*/  @P1 BRA `(.L_x_168) ;  /* 0x00000000000c1947 */ /* 0x000fea0003800000 */
[----:B--2---:R-:W2:Y:S02]  /*4950*/  LDG.E.U8 R125, desc[UR36][R4.64+0x21] ;  /* 0x00002124047d7981 */ /* 0x004ea4000c1e1100 */
[----:B--2---:R-:W-:-:S05]  /*4960*/  PRMT R135, R125, 0x8880, RZ ;  /* 0x000088807d877816 */ /* 0x004fca00000000ff */
[----:B------:R-:W-:-:S07]  /*4970*/  IMAD R135, R135, R124, RZ ;  /* 0x0000007c87877224 */ /* 0x000fce00078e02ff */
.L_x_168:
[----:B------:R-:W-:Y:S05]  /*4980*/  BSYNC B1 ;  /* 0x0000000000017941 */ /* 0x000fea0003800000 */
.L_x_167:
        /* <DEDUP_REMOVED lines=11> */
.L_x_170:
[----:B------:R-:W-:Y:S05]  /*4a40*/  BSYNC B1 ;  /* 0x0000000000017941 */ /* 0x000fea0003800000 */
.L_x_169:
[----:B0-----:R-:W-:Y:S01]  /*4a50*/  @!P4 IMAD R3, R42, R122, R135 ;  /* 0x0000007a2a03c224 */ /* 0x001fe200078e0287 */
[----:B------:R-:W-:Y:S04]  /*4a60*/  BSSY B1, `(.L_x_171) ;  /* 0x0000006000017945 */ /* 0x000fe80003800000 */
[----:B------:R0:W-:Y:S01]  /*4a70*/  @!P4 STG.E.U8 desc[UR36][R10.64+0x20], R3 ;  /* 0x000020030a00c986 */ /* 0x0001e2000c101124 */
[----:B------:R-:W-:Y:S05]  /*4a80*/  @P3 BRA `(.L_x_172) ;  /* 0x00000000000c3947 */ /* 0x000fea0003800000 */
[----:B--2---:R-:W2:Y:S02]  /*4a90*/  LDG.E.U8 R125, desc[UR36][R12.64+0x21] ;  /* 0x000021240c7d7981 */ /* 0x004ea4000c1e1100 */
[----:B--2---:R-:W-:-:S05]  /*4aa0*/  PRMT R135, R125, 0x8880, RZ ;  /* 0x000088807d877816 */ /* 0x004fca00000000ff */
[----:B------:R-:W-:-:S07]  /*4ab0*/  IMAD R135, R135, R124, RZ ;  /* 0x0000007c87877224 */ /* 0x000fce00078e02ff */
.L_x_172:
[----:B------:R-:W-:Y:S05]  /*4ac0*/  BSYNC B1 ;  /* 0x0000000000017941 */ /* 0x000fea0003800000 */
.L_x_171:
[----:B------:R-:W-:Y:S01]  /*4ad0*/  @!P3 IMAD R43, R43, R122, R135 ;  /* 0x0000007a2b2bb224 */ /* 0x000fe200078e0287 */
[----:B------:R-:W-:Y:S04]  /*4ae0*/  BSSY B1, `(.L_x_173) ;  /* 0x0000006000017945 */ /* 0x000fe80003800000 */
[----:B------:R0:W-:Y:S01]  /*4af0*/  @!P3 STG.E.U8 desc[UR36][R10.64+0x21], R43 ;  /* 0x0000212b0a00b986 */ /* 0x0001e2000c101124 */
[----:B------:R-:W-:Y:S05]  /*4b00*/  @P5 BRA `(.L_x_174) ;  /* 0x00000000000c5947 */ /* 0x000fea0003800000 */
[----:B--2---:R-:W2:Y:S02]  /*4b10*/  LDG.E.U8 R125, desc[UR36][R4.64+0x28] ;  /* 0x00002824047d7981 */ /* 0x004ea4000c1e1100 */
[----:B--2---:R-:W-:-:S05]  /*4b20*/  PRMT R135, R125, 0x8880, RZ ;  /* 0x000088807d877816 */ /* 0x004fca00000000ff */
[----:B------:R-:W-:-:S07]  /*4b30*/  IMAD R135, R135, R124, RZ ;  /* 0x0000007c87877224 */ /* 0x000fce00078e02ff */
.L_x_174:
[----:B------:R-:W-:Y:S05]  /*4b40*/  BSYNC B1 ;  /* 0x0000000000017941 */ /* 0x000fea0003800000 */
.L_x_173:
[----:B0-----:R-:W-:Y:S01]  /*4b50*/  @!P5 IMAD R3, R44, R122, R135 ;  /* 0x0000007a2c03d224 */ /* 0x001fe200078e0287 */
[----:B------:R-:W-:Y:S04]  /*4b60*/  BSSY B1, `(.L_x_175) ;  /* 0x0000006000017945 */ /* 0x000fe80003800000 */
[----:B------:R0:W-:Y:S01]  /*4b70*/  @!P5 STG.E.U8 desc[UR36][R6.64+0x28], R3 ;  /* 0x000028030600d986 */ /* 0x0001e2000c101124 */
[----:B------:R-:W-:Y:S05]  /*4b80*/  @P1 BRA `(.L_x_176) ;  /* 0x00000000000c1947 */ /* 0x000fea0003800000 */
[----:B--2---:R-:W2:Y:S02]  /*4b90*/  LDG.E.U8 R125, desc[UR36][R4.64+0x29] ;  /* 0x00002924047d7981 */ /* 0x004ea4000c1e1100 */
[----:B--2---:R-:W-:-:S05]  /*4ba0*/  PRMT R135, R125, 0x8880, RZ ;  /* 0x000088807d877816 */ /* 0x004fca00000000ff */
[----:B------:R-:W-:-:S07]  /*4bb0*/  IMAD R135, R135, R124, RZ ;  /* 0x0000007c87877224 */ /* 0x000fce00078e02ff */
.L_x_176:
[----:B------:R-:W-:Y:S05]  /*4bc0*/  BSYNC B1 ;  /* 0x0000000000017941 */ /* 0x000fea0003800000 */
.L_x_175:
        /* <DEDUP_REMOVED lines=11> */
.L_x_178:
[----:B------:R-:W-:Y:S05]  /*4c80*/  BSYNC B1 ;  /* 0x0000000000017941 */ /* 0x000fea0003800000 */
.L_x_177:
[----:B0-----:R-:W-:Y:S01]  /*4c90*/  @!P4 IMAD R3, R46, R122, R135 ;  /* 0x0000007a2e03c224 */ /* 0x001fe200078e0287 */
[----:B------:R-:W-:Y:S04]  /*4ca0*/  BSSY B1, `(.L_x_179) ;  /* 0x0000006000017945 */ /* 0x000fe80003800000 */
[----:B------:R0:W-:Y:S01]  /*4cb0*/  @!P4 STG.E.U8 desc[UR36][R10.64+0x28], R3 ;  /* 0x000028030a00c986 */ /* 0x0001e2000c101124 */
[----:B------:R-:W-:Y:S05]  /*4cc0*/  @P3 BRA `(.L_x_180) ;  /* 0x00000000000c3947 */ /* 0x000fea0003800000 */
[----:B--2---:R-:W2:Y:S02]  /*4cd0*/  LDG.E.U8 R125, desc[UR36][R12.64+0x29] ;  /* 0x000029240c7d7981 */ /* 0x004ea4000c1e1100 */
[----:B--2---:R-:W-:-:S05]  /*4ce0*/  PRMT R135, R125, 0x8880, RZ ;  /* 0x000088807d877816 */ /* 0x004fca00000000ff */
[----:B------:R-:W-:-:S07]  /*4cf0*/  IMAD R135, R135, R124, RZ ;  /* 0x0000007c87877224 */ /* 0x000fce00078e02ff */
.L_x_180:
[----:B------:R-:W-:Y:S05]  /*4d00*/  BSYNC B1 ;  /* 0x0000000000017941 */ /* 0x000fea0003800000 */
.L_x_179:
[----:B------:R-:W-:Y:S01]  /*4d10*/  @!P3 IMAD R47, R47, R122, R135 ;  /* 0x0000007a2f2fb224 */ /* 0x000fe200078e0287 */
[----:B------:R-:W-:Y:S04]  /*4d20*/  BSSY B1, `(.L_x_181) ;  /* 0x0000006000017945 */ /* 0x000fe80003800000 */
[----:B------:R0:W-:Y:S01]  /*4d30*/  @!P3 STG.E.U8 desc[UR36][R10.64+0x29], R47 ;  /* 0x0000292f0a00b986 */ /* 0x0001e2000c101124 */
[----:B------:R-:W-:Y:S05]  /*4d40*/  @P5 BRA `(.L_x_182) ;  /* 0x00000000000c5947 */ /* 0x000fea0003800000 */
[----:B--2---:R-:W2:Y:S02]  /*4d50*/  LDG.E.U8 R125, desc[UR36][R4.64+0x30] ;  /* 0x00003024047d7981 */ /* 0x004ea4000c1e1100 */
[----:B--2---:R-:W-:-:S05]  /*4d60*/  PRMT R135, R125, 0x8880, RZ ;  /* 0x000088807d877816 */ /* 0x004fca00000000ff */
[----:B------:R-:W-:-:S07]  /*4d70*/  IMAD R135, R135, R124, RZ ;  /* 0x0000007c87877224 */ /* 0x000fce00078e02ff */
.L_x_182:
[----:B------:R-:W-:Y:S05]  /*4d80*/  BSYNC B1 ;  /* 0x0000000000017941 */ /* 0x000fea0003800000 */
.L_x_181:
[----:B0-----:R-:W-:Y:S01]  /*4d90*/  @!P5 IMAD R3, R48, R122, R135 ;  /* 0x0000007a3003d224 */ /* 0x001fe200078e0287 */
[----:B------:R-:W-:Y:S04]  /*4da0*/  BSSY B1, `(.L_x_183) ;  /* 0x0000006000017945 */ /* 0x000fe80003800000 */
[----:B------:R0:W-:Y:S01]  /*4db0*/  @!P5 STG.E.U8 desc[UR36][R6.64+0x30], R3 ;  /* 0x000030030600d986 */ /* 0x0001e2000c101124 */
[----:B------:R-:W-:Y:S05]  /*4dc0*/  @P1 BRA `(.L_x_184) ;  /* 0x00000000000c1947 */ /* 0x000fea0003800000 */
[----:B--2---:R-:W2:Y:S02]  /*4dd0*/  LDG.E.U8 R125, desc[UR36][R4.64+0x31] ;  /* 0x00003124047d7981 */ /* 0x004ea4000c1e1100 */
[----:B--2---:R-:W-:-:S05]  /*4de0*/  PRMT R135, R125, 0x8880, RZ ;  /* 0x000088807d877816 */ /* 0x004fca00000000ff */
[----:B------:R-:W-:-:S07]  /*4df0*/  IMAD R135, R135, R124, RZ ;  /* 0x0000007c87877224 */ /* 0x000fce00078e02ff */
.L_x_184:
[----:B------:R-:W-:Y:S05]  /*4e00*/  BSYNC B1 ;  /* 0x0000000000017941 */ /* 0x000fea0003800000 */
.L_x_183:
        /* <DEDUP_REMOVED lines=11> */
.L_x_186:
[----:B------:R-:W-:Y:S05]  /*4ec0*/  BSYNC B1 ;  /* 0x0000000000017941 */ /* 0x000fea0003800000 */
.L_x_185:
[----:B0-----:R-:W-:Y:S01]  /*4ed0*/  @!P4 IMAD R3, R50, R122, R135 ;  /* 0x0000007a3203c224 */ /* 0x001fe200078e0287 */
[----:B------:R-:W-:Y:S04]  /*4ee0*/  BSSY B1, `(.L_x_187) ;  /* 0x0000006000017945 */ /* 0x000fe80003800000 */
[----:B------:R0:W-:Y:S01]  /*4ef0*/  @!P4 STG.E.U8 desc[UR36][R10.64+0x30], R3 ;  /* 0x000030030a00c986 */ /* 0x0001e2000c101124 */
[----:B------:R-:W-:Y:S05]  /*4f00*/  @P3 BRA `(.L_x_188) ;  /* 0x00000000000c3947 */ /* 0x000fea0003800000 */
[----:B--2---:R-:W2:Y:S02]  /*4f10*/  LDG.E.U8 R125, desc[UR36][R12.64+0x31] ;  /* 0x000031240c7d7981 */ /* 0x004ea4000c1e1100 */
[----:B--2---:R-:W-:-:S05]  /*4f20*/  PRMT R135, R125, 0x8880, RZ ;  /* 0x000088807d877816 */ /* 0x004fca00000000ff */
[----:B------:R-:W-:-:S07]  /*4f30*/  IMAD R135, R135, R124, RZ ;  /* 0x0000007c87877224 */ /* 0x000fce00078e02ff */
.L_x_188:
[----:B------:R-:W-:Y:S05]  /*4f40*/  BSYNC B1 ;  /* 0x0000000000017941 */ /* 0x000fea0003800000 */
.L_x_187:
[----:B------:R-:W-:Y:S01]  /*4f50*/  @!P3 IMAD R51, R51, R122, R135 ;  /* 0x0000007a3333b224 */ /* 0x000fe200078e0287 */
[----:B------:R-:W-:Y:S04]  /*4f60*/  BSSY B1, `(.L_x_189) ;  /* 0x0000006000017945 */ /* 0x000fe80003800000 */
[----:B------:R0:W-:Y:S01]  /*4f70*/  @!P3 STG.E.U8 desc[UR36][R10.64+0x31], R51 ;  /* 0x000031330a00b986 */ /* 0x0001e2000c101124 */
[----:B------:R-:W-:Y:S05]  /*4f80*/  @P5 BRA `(.L_x_190) ;  /* 0x00000000000c5947 */ /* 0x000fea0003800000 */
[----:B--2---:R-:W2:Y:S02]  /*4f90*/  LDG.E.U8 R125, desc[UR36][R4.64+0x38] ;  /* 0x00003824047d7981 */ /* 0x004ea4000c1e1100 */
[----:B--2---:R-:W-:-:S05]  /*4fa0*/  PRMT R135, R125, 0x8880, RZ ;  /* 0x000088807d877816 */ /* 0x004fca00000000ff */
[----:B------:R-:W-:-:S07]  /*4fb0*/  IMAD R135, R135, R124, RZ ;  /* 0x0000007c87877224 */ /* 0x000fce00078e02ff */
.L_x_190:
[----:B------:R-:W-:Y:S05]  /*4fc0*/  BSYNC B1 ;  /* 0x0000000000017941 */ /* 0x000fea0003800000 */
.L_x_189:
[----:B0-----:R-:W-:Y:S01]  /*4fd0*/  @!P5 IMAD R3, R52, R122, R135 ;  /* 0x0000007a3403d224 */ /* 0x001fe200078e0287 */
[----:B------:R-:W-:Y:S04]  /*4fe0*/  BSSY B1, `(.L_x_191) ;  /* 0x0000006000017945 */ /* 0x000fe80003800000 */
[----:B------:R0:W-:Y:S01]  /*4ff0*/  @!P5 STG.E.U8 desc[UR36][R6.64+0x38], R3 ;  /* 0x000038030600d986 */ /* 0x0001e2000c101124 */
[----:B------:R-:W-:Y:S05]  /*5000*/  @P1 BRA `(.L_x_192) ;  /* 0x00000000000c1947 */ /* 0x000fea0003800000 */
[----:B--2---:R-:W2:Y:S02]  /*5010*/  LDG.E.U8 R125, desc[UR36][R4.64+0x39] ;  /* 0x00003924047d7981 */ /* 0x004ea4000c1e1100 */
[----:B--2---:R-:W-:-:S05]  /*5020*/  PRMT R135, R125, 0x8880, RZ ;  /* 0x000088807d877816 */ /* 0x004fca00000000ff */
[----:B------:R-:W-:-:S07]  /*5030*/  IMAD R135, R135, R124, RZ ;  /* 0x0000007c87877224 */ /* 0x000fce00078e02ff */
.L_x_192:
[----:B------:R-:W-:Y:S05]  /*5040*/  BSYNC B1 ;  /* 0x0000000000017941 */ /* 0x000fea0003800000 */
.L_x_191:
        /* <DEDUP_REMOVED lines=11> */
.L_x_194:
[----:B------:R-:W-:Y:S05]  /*5100*/  BSYNC B1 ;  /* 0x0000000000017941 */ /* 0x000fea0003800000 */
.L_x_193:
[----:B0-----:R-:W-:Y:S01]  /*5110*/  @!P4 IMAD R3, R54, R122, R135 ;  /* 0x0000007a3603c224 */ /* 0x001fe200078e0287 */
[----:B------:R-:W-:Y:S04]  /*5120*/  BSSY B1, `(.L_x_195) ;  /* 0x0000006000017945 */ /* 0x000fe80003800000 */
[----:B------:R0:W-:Y:S01]  /*5130*/  @!P4 STG.E.U8 desc[UR36][R10.64+0x38], R3 ;  /* 0x000038030a00c986 */ /* 0x0001e2000c101124 */
[----:B------:R-:W-:Y:S05]  /*5140*/  @P3 BRA `(.L_x_196) ;  /* 0x00000000000c3947 */ /* 0x000fea0003800000 */
[----:B--2---:R-:W2:Y:S02]  /*5150*/  LDG.E.U8 R125, desc[UR36][R12.64+0x39] ;  /* 0x000039240c7d7981 */ /* 0x004ea4000c1e1100 */
[----:B--2---:R-:W-:-:S05]  /*5160*/  PRMT R135, R125, 0x8880, RZ ;  /* 0x000088807d877816 */ /* 0x004fca00000000ff */
[----:B------:R-:W-:-:S07]  /*5170*/  IMAD R135, R135, R124, RZ ;  /* 0x0000007c87877224 */ /* 0x000fce00078e02ff */
.L_x_196:
[----:B------:R-:W-:Y:S05]  /*5180*/  BSYNC B1 ;  /* 0x0000000000017941 */ /* 0x000fea0003800000 */
.L_x_195:
[----:B------:R-:W-:Y:S01]  /*5190*/  @!P3 IMAD R55, R55, R122, R135 ;  /* 0x0000007a3737b224 */ /* 0x000fe200078e0287 */
[----:B------:R-:W-:Y:S04]  /*51a0*/  BSSY B1, `(.L_x_197) ;  /* 0x0000006000017945 */ /* 0x000fe80003800000 */
[----:B------:R0:W-:Y:S01]  /*51b0*/  @!P3 STG.E.U8 desc[UR36][R10.64+0x39], R55 ;  /* 0x000039370a00b986 */ /* 0x0001e2000c101124 */
[----:B------:R-:W-:Y:S05]  /*51c0*/  @P5 BRA `(.L_x_198) ;  /* 0x00000000000c5947 */ /* 0x000fea0003800000 */
[----:B--2---:R-:W2:Y:S02]  /*51d0*/  LDG.E.U8 R125, desc[UR36][R4.64+0x40] ;  /* 0x00004024047d7981 */ /* 0x004ea4000c1e1100 */
[----:B--2---:R-:W-:-:S05]  /*51e0*/  PRMT R135, R125, 0x8880, RZ ;  /* 0x000088807d877816 */ /* 0x004fca00000000ff */
[----:B------:R-:W-:-:S07]  /*51f0*/  IMAD R135, R135, R124, RZ ;  /* 0x0000007c87877224 */ /* 0x000fce00078e02ff */
.L_x_198:
[----:B------:R-:W-:Y:S05]  /*5200*/  BSYNC B1 ;  /* 0x0000000000017941 */ /* 0x000fea0003800000 */
.L_x_197:
[----:B0-----:R-:W-:Y:S01]  /*5210*/  @!P5 IMAD R3, R56, R122, R135 ;  /* 0x0000007a3803d224 */ /* 0x001fe200078e0287 */
[----:B------:R-:W-:Y:S04]  /*5220*/  BSSY B1, `(.L_x_199) ;  /* 0x0000006000017945 */ /* 0x000fe80003800000 */
[----:B------:R0:W-:Y:S01]  /*5230*/  @!P5 STG.E.U8 desc[UR36][R6.64+0x40], R3 ;  /* 0x000040030600d986 */ /* 0x0001e2000c101124 */
[----:B------:R-:W-:Y:S05]  /*5240*/  @P1 BRA `(.L_x_200) ;  /* 0x00000000000c1947 */ /* 0x000fea0003800000 */
[----:B--2---:R-:W2:Y:S02]  /*5250*/  LDG.E.U8 R125, desc[UR36][R4.64+0x41] ;  /* 0x00004124047d7981 */ /* 0x004ea4000c1e1100 */
[----:B--2---:R-:W-:-:S05]  /*5260*/  PRMT R135, R125, 0x8880, RZ ;  /* 0x000088807d877816 */ /* 0x004fca00000000ff */
[----:B------:R-:W-:-:S07]  /*5270*/  IMAD R135, R135, R124, RZ ;  /* 0x0000007c87877224 */ /* 0x000fce00078e02ff */
.L_x_200:
[----:B------:R-:W-:Y:S05]  /*5280*/  BSYNC B1 ;  /* 0x0000000000017941 */ /* 0x000fea0003800000 */
.L_x_199:
        /* <DEDUP_REMOVED lines=11> */
.L_x_202:
[----:B------:R-:W-:Y:S05]  /*5340*/  BSYNC B1 ;  /* 0x0000000000017941 */ /* 0x000fea0003800000 */
.L_x_201:
[----:B0-----:R-:W-:Y:S01]  /*5350*/  @!P4 IMAD R3, R58, R122, R135 ;  /* 0x0000007a3a03c224 */ /* 0x001fe200078e0287 */
[----:B------:R-:W-:Y:S04]  /*5360*/  BSSY B1, `(.L_x_203) ;  /* 0x0000006000017945 */ /* 0x000fe80003800000 */
[----:B------:R0:W-:Y:S01]  /*5370*/  @!P4 STG.E.U8 desc[UR36][R10.64+0x40], R3 ;  /* 0x000040030a00c986 */ /* 0x0001e2000c101124 */
[----:B------:R-:W-:Y:S05]  /*5380*/  @P3 BRA `(.L_x_204) ;  /* 0x00000000000c3947 */ /* 0x000fea0003800000 */
[----:B--2---:R-:W2:Y:S02]  /*5390*/  LDG.E.U8 R125, desc[UR36][R12.64+0x41] ;  /* 0x000041240c7d7981 */ /* 0x004ea4000c1e1100 */
[----:B--2---:R-:W-:-:S05]  /*53a0*/  PRMT R135, R125, 0x8880, RZ ;  /* 0x000088807d877816 */ /* 0x004fca00000000ff */
[----:B------:R-:W-:-:S07]  /*53b0*/  IMAD R135, R135, R124, RZ ;  /* 0x0000007c87877224 */ /* 0x000fce00078e02ff */
.L_x_204:
[----:B------:R-:W-:Y:S05]  /*53c0*/  BSYNC B1 ;  /* 0x0000000000017941 */ /* 0x000fea0003800000 */
.L_x_203:
[----:B------:R-:W-:Y:S01]  /*53d0*/  @!P3 IMAD R59, R59, R122, R135 ;  /* 0x0000007a3b3bb224 */ /* 0x000fe200078e0287 */
[----:B------:R-:W-:Y:S04]  /*53e0*/  BSSY B1, `(.L_x_205) ;  /* 0x0000006000017945 */ /* 0x000fe80003800000 */
[----:B------:R0:W-:Y:S01]  /*53f0*/  @!P3 STG.E.U8 desc[UR36][R10.64+0x41], R59 ;  /* 0x0000413b0a00b986 */ /* 0x0001e2000c101124 */
[----:B------:R-:W-:Y:S05]  /*5400*/  @P5 BRA `(.L_x_206) ;  /* 0x00000000000c5947 */ /* 0x000fea0003800000 */
[----:B--2---:R-:W2:Y:S02]  /*5410*/  LDG.E.U8 R125, desc[UR36][R4.64+0x48] ;  /* 0x00004824047d7981 */ /* 0x004ea4000c1e1100 */
[----:B--2---:R-:W-:-:S05]  /*5420*/  PRMT R135, R125, 0x8880, RZ ;  /* 0x000088807d877816 */ /* 0x004fca00000000ff */
[----:B------:R-:W-:-:S07]  /*5430*/  IMAD R135, R135, R124, RZ ;  /* 0x0000007c87877224 */ /* 0x000fce00078e02ff */
.L_x_206:
[----:B------:R-:W-:Y:S05]  /*5440*/  BSYNC B1 ;  /* 0x0000000000017941 */ /* 0x000fea0003800000 */
.L_x_205:
[----:B0-----:R-:W-:Y:S01]  /*5450*/  @!P5 IMAD R3, R60, R122, R135 ;  /* 0x0000007a3c03d224 */ /* 0x001fe200078e0287 */
[----:B------:R-:W-:Y:S04]  /*5460*/  BSSY B1, `(.L_x_207) ;  /* 0x0000006000017945 */ /* 0x000fe80003800000 */
[----:B------:R0:W-:Y:S01]  /*5470*/  @!P5 STG.E.U8 desc[UR36][R6.64+0x48], R3 ;  /* 0x000048030600d986 */ /* 0x0001e2000c101124 */
[----:B------:R-:W-:Y:S05]  /*5480*/  @P1 BRA `(.L_x_208) ;  /* 0x00000000000c1947 */ /* 0x000fea0003800000 */
[----:B--2---:R-:W2:Y:S02]  /*5490*/  LDG.E.U8 R125, desc[UR36][R4.64+0x49] ;  /* 0x00004924047d7981 */ /* 0x004ea4000c1e1100 */
[----:B--2---:R-:W-:-:S05]  /*54a0*/  PRMT R135, R125, 0x8880, RZ ;  /* 0x000088807d877816 */ /* 0x004fca00000000ff */
[----:B------:R-:W-:-:S07]  /*54b0*/  IMAD R135, R135, R124, RZ ;  /* 0x0000007c87877224 */ /* 0x000fce00078e02ff */
.L_x_208:
[----:B------:R-:W-:Y:S05]  /*54c0*/  BSYNC B1 ;  /* 0x0000000000017941 */ /* 0x000fea0003800000 */
.L_x_207:
        /* <DEDUP_REMOVED lines=11> */
.L_x_210:
[----:B------:R-:W-:Y:S05]  /*5580*/  BSYNC B1 ;  /* 0x0000000000017941 */ /* 0x000fea0003800000 */
.L_x_209:
[----:B0-----:R-:W-:Y:S01]  /*5590*/  @!P4 IMAD R3, R62, R122, R135 ;  /* 0x0000007a3e03c224 */ /* 0x001fe200078e0287 */
[----:B------:R-:W-:Y:S04]  /*55a0*/  BSSY B1, `(.L_x_211) ;  /* 0x0000006000017945 */ /* 0x000fe80003800000 */
[----:B------:R0:W-:Y:S01]  /*55b0*/  @!P4 STG.E.U8 desc[UR36][R10.64+0x48], R3 ;  /* 0x000048030a00c986 */ /* 0x0001e2000c101124 */
[----:B------:R-:W-:Y:S05]  /*55c0*/  @P3 BRA `(.L_x_212) ;  /* 0x00000000000c3947 */ /* 0x000fea0003800000 */
[----:B--2---:R-:W2:Y:S02]  /*55d0*/  LDG.E.U8 R125, desc[UR36][R12.64+0x49] ;  /* 0x000049240c7d7981 */ /* 0x004ea4000c1e1100 */
[----:B--2---:R-:W-:-:S05]  /*55e0*/  PRMT R135, R125, 0x8880, RZ ;  /* 0x000088807d877816 */ /* 0x004fca00000000ff */
[----:B------:R-:W-:-:S07]  /*55f0*/  IMAD R135, R135, R124, RZ ;  /* 0x0000007c87877224 */ /* 0x000fce00078e02ff */
.L_x_212:
[----:B------:R-:W-:Y:S05]  /*5600*/  BSYNC B1 ;  /* 0x0000000000017941 */ /* 0x000fea0003800000 */
.L_x_211:
[----:B------:R-:W-:Y:S01]  /*5610*/  @!P3 IMAD R63, R63, R122, R135 ;  /* 0x0000007a3f3fb224 */ /* 0x000fe200078e0287 */
[----:B------:R-:W-:Y:S04]  /*5620*/  BSSY B1, `(.L_x_213) ;  /* 0x0000006000017945 */ /* 0x000fe80003800000 */
[----:B------:R0:W-:Y:S01]  /*5630*/  @!P3 STG.E.U8 desc[UR36][R10.64+0x49], R63 ;  /* 0x0000493f0a00b986 */ /* 0x0001e2000c101124 */
[----:B------:R-:W-:Y:S05]  /*5640*/  @P5 BRA `(.L_x_214) ;  /* 0x00000000000c5947 */ /* 0x000fea0003800000 */
[----:B--2---:R-:W2:Y:S02]  /*5650*/  LDG.E.U8 R125, desc[UR36][R4.64+0x50] ;  /* 0x00005024047d7981 */ /* 0x004ea4000c1e1100 */
[----:B--2---:R-:W-:-:S05]  /*5660*/  PRMT R135, R125, 0x8880, RZ ;  /* 0x000088807d877816 */ /* 0x004fca00000000ff */
[----:B------:R-:W-:-:S07]  /*5670*/  IMAD R135, R135, R124, RZ ;  /* 0x0000007c87877224 */ /* 0x000fce00078e02ff */
.L_x_214:
[----:B------:R-:W-:Y:S05]  /*5680*/  BSYNC B1 ;  /* 0x0000000000017941 */ /* 0x000fea0003800000 */
.L_x_213:
[----:B0-----:R-:W-:Y:S01]  /*5690*/  @!P5 IMAD R3, R64, R122, R135 ;  /* 0x0000007a4003d224 */ /* 0x001fe200078e0287 */
[----:B------:R-:W-:Y:S04]  /*56a0*/  BSSY B1, `(.L_x_215) ;  /* 0x0000006000017945 */ /* 0x000fe80003800000 */
[----:B------:R0:W-:Y:S01]  /*56b0*/  @!P5 STG.E.U8 desc[UR36][R6.64+0x50], R3 ;  /* 0x000050030600d986 */ /* 0x0001e2000c101124 */
[----:B------:R-:W-:Y:S05]  /*56c0*/  @P1 BRA `(.L_x_216) ;  /* 0x00000000000c1947 */ /* 0x000fea0003800000 */
[----:B--2---:R-:W2:Y:S02]  /*56d0*/  LDG.E.U8 R125, desc[UR36][R4.64+0x51] ;  /* 0x00005124047d7981 */ /* 0x004ea4000c1e1100 */
[----:B--2---:R-:W-:-:S05]  /*56e0*/  PRMT R135, R125, 0x8880, RZ ;  /* 0x000088807d877816 */ /* 0x004fca00000000ff */
[----:B------:R-:W-:-:S07]  /*56f0*/  IMAD R135, R135, R124, RZ ;  /* 0x0000007c87877224 */ /* 0x000fce00078e02ff */
.L_x_216:
[----:B------:R-:W-:Y:S05]  /*5700*/  BSYNC B1 ;  /* 0x0000000000017941 */ /* 0x000fea0003800000 */
.L_x_215:
[----:B------:R-:W-:Y:S01]  /*5710*/  ISETP.LT.OR P4, PT, R123, 0x51, !P0 ;  /* 0x000000517b00780c */ /* 0x000fe20004781670 */
[----:B------:R-:W-:Y:S01]  /*5720*/  @!P1 IMAD R65, R65, R122, R135 ;  /* 0x0000007a41419224 */ /* 0x000fe200078e0287 */
[----:B------:R-:W-:Y:S01]  /*5730*/  BSSY B1, `(.L_x_217) ;  /* 0x000000a000017945 */ /* 0x000fe20003800000 */
[C---:B------:R-:W-:Y:S02]  /*5740*/  ISETP.LT.OR P3, PT, R123.reuse, 0x52, !P0 ;  /* 0x000000527b00780c */ /* 0x040fe40004761670 */
        /* <DEDUP_REMOVED lines=8> */
.L_x_218:
[----:B------:R-:W-:Y:S05]  /*57d0*/  BSYNC B1 ;  /* 0x0000000000017941 */ /* 0x000fea0003800000 */
.L_x_217:
[----:B0-----:R-:W-:Y:S01]  /*57e0*/  @!P4 IMAD R3, R66, R122, R135 ;  /* 0x0000007a4203c224 */ /* 0x001fe200078e0287 */
[----:B------:R-:W-:Y:S04]  /*57f0*/  BSSY B1, `(.L_x_219) ;  /* 0x0000006000017945 */ /* 0x000fe80003800000 */
[----:B------:R0:W-:Y:S01]  /*5800*/  @!P4 STG.E.U8 desc[UR36][R10.64+0x50], R3 ;  /* 0x000050030a00c986 */ /* 0x0001e2000c101124 */
[----:B------:R-:W-:Y:S05]  /*5810*/  @P3 BRA `(.L_x_220) ;  /* 0x00000000000c3947 */ /* 0x000fea0003800000 */
[----:B--2---:R-:W2:Y:S02]  /*5820*/  LDG.E.U8 R125, desc[UR36][R12.64+0x51] ;  /* 0x000051240c7d7981 */ /* 0x004ea4000c1e1100 */
[----:B--2---:R-:W-:-:S05]  /*5830*/  PRMT R135, R125, 0x8880, RZ ;  /* 0x000088807d877816 */ /* 0x004fca00000000ff */
[----:B------:R-:W-:-:S07]  /*5840*/  IMAD R135, R135, R124, RZ ;  /* 0x0000007c87877224 */ /* 0x000fce00078e02ff */
.L_x_220:
[----:B------:R-:W-:Y:S05]  /*5850*/  BSYNC B1 ;  /* 0x0000000000017941 */ /* 0x000fea0003800000 */
.L_x_219:
[----:B------:R-:W-:Y:S01]  /*5860*/  @!P3 IMAD R67, R67, R122, R135 ;  /* 0x0000007a4343b224 */ /* 0x000fe200078e0287 */
[----:B------:R-:W-:Y:S04]  /*5870*/  BSSY B1, `(.L_x_221) ;  /* 0x0000006000017945 */ /* 0x000fe80003800000 */
[----:B------:R0:W-:Y:S01]  /*5880*/  @!P3 STG.E.U8 desc[UR36][R10.64+0x51], R67 ;  /* 0x000051430a00b986 */ /* 0x0001e2000c101124 */
[----:B------:R-:W-:Y:S05]  /*5890*/  @P1 BRA `(.L_x_222) ;  /* 0x00000000000c1947 */ /* 0x000fea0003800000 */
[----:B--2---:R-:W2:Y:S02]  /*58a0*/  LDG.E.U8 R125, desc[UR36][R4.64+0x58] ;  /* 0x00005824047d7981 */ /* 0x004ea4000c1e1100 */
[----:B--2---:R-:W-:-:S05]  /*58b0*/  PRMT R135, R125, 0x8880, RZ ;  /* 0x000088807d877816 */ /* 0x004fca00000000ff */
[----:B------:R-:W-:-:S07]  /*58c0*/  IMAD R135, R135, R124, RZ ;  /* 0x0000007c87877224 */ /* 0x000fce00078e02ff */
.L_x_222:
[----:B------:R-:W-:Y:S05]  /*58d0*/  BSYNC B1 ;  /* 0x0000000000017941 */ /* 0x000fea0003800000 */
.L_x_221:
[----:B0-----:R-:W-:Y:S01]  /*58e0*/  @!P1 IMAD R3, R68, R122, R135 ;  /* 0x0000007a44039224 */ /* 0x001fe200078e0287 */
[----:B------:R-:W-:Y:S04]  /*58f0*/  BSSY B1, `(.L_x_223) ;  /* 0x0000006000017945 */ /* 0x000fe80003800000 */
[----:B------:R0:W-:Y:S01]  /*5900*/  @!P1 STG.E.U8 desc[UR36][R6.64+0x58], R3 ;  /* 0x0000580306009986 */ /* 0x0001e2000c101124 */
[----:B------:R-:W-:Y:S05]  /*5910*/  @P2 BRA `(.L_x_224) ;  /* 0x00000000000c2947 */ /* 0x000fea0003800000 */
[----:B--2---:R-:W2:Y:S02]  /*5920*/  LDG.E.U8 R125, desc[UR36][R4.64+0x59] ;  /* 0x00005924047d7981 */ /* 0x004ea4000c1e1100 */
[----:B--2---:R-:W-:-:S05]  /*5930*/  PRMT R135, R125, 0x8880, RZ ;  /* 0x000088807d877816 */ /* 0x004fca00000000ff */
[----:B------:R-:W-:-:S07]  /*5940*/  IMAD R135, R135, R124, RZ ;  /* 0x0000007c87877224 */ /* 0x000fce00078e02ff */
.L_x_224:
[----:B------:R-:W-:Y:S05]  /*5950*/  BSYNC B1 ;  /* 0x0000000000017941 */ /* 0x000fea0003800000 */
.L_x_223:
[----:B------:R-:W-:Y:S01]  /*5960*/  @!P2 IMAD R69, R69, R122, R135 ;  /* 0x0000007a4545a224 */ /* 0x000fe200078e0287 */
[----:B------:R-:W-:Y:S04]  /*5970*/  BSSY B1, `(.L_x_225) ;  /* 0x0000006000017945 */ /* 0x000fe80003800000 */
[----:B------:R0:W-:Y:S01]  /*5980*/  @!P2 STG.E.U8 desc[UR36][R6.64+0x59], R69 ;  /* 0x000059450600a986 */ /* 0x0001e2000c101124 */
[----:B------:R-:W-:Y:S05]  /*5990*/  @P5 BRA `(.L_x_226) ;  /* 0x00000000000c5947 */ /* 0x000fea0003800000 */
[----:B--2---:R-:W2:Y:S02]  /*59a0*/  LDG.E.U8 R125, desc[UR36][R12.64+0x58] ;  /* 0x000058240c7d7981 */ /* 0x004ea4000c1e1100 */
[----:B--2---:R-:W-:-:S05]  /*59b0*/  PRMT R135, R125, 0x8880, RZ ;  /* 0x000088807d877816 */ /* 0x004fca00000000ff */
[----:B------:R-:W-:-:S07]  /*59c0*/  IMAD R135, R135, R124, RZ ;  /* 0x0000007c87877224 */ /* 0x000fce00078e02ff */
.L_x_226:
[----:B------:R-:W-:Y:S05]  /*59d0*/  BSYNC B1 ;  /* 0x0000000000017941 */ /* 0x000fea0003800000 */
.L_x_225:
[----:B0-----:R-:W-:Y:S01]  /*59e0*/  @!P5 IMAD R3, R70, R122, R135 ;  /* 0x0000007a4603d224 */ /* 0x001fe200078e0287 */
[----:B------:R-:W-:Y:S01]  /*59f0*/  ISETP.LT.OR P0, PT, R123, 0x5a, !P0 ;  /* 0x0000005a7b00780c */ /* 0x000fe20004701670 */
[----:B------:R-:W-:Y:S03]  /*5a00*/  BSSY B1, `(.L_x_227) ;  /* 0x0000006000017945 */ /* 0x000fe60003800000 */
[----:B------:R0:W-:Y:S09]  /*5a10*/  @!P5 STG.E.U8 desc[UR36][R10.64+0x58], R3 ;  /* 0x000058030a00d986 */ /* 0x0001f2000c101124 */
[----:B------:R-:W-:Y:S05]  /*5a20*/  @P0 BRA `(.L_x_228) ;  /* 0x00000000000c0947 */ /* 0x000fea0003800000 */
[----:B--2---:R-:W2:Y:S02]  /*5a30*/  LDG.E.U8 R125, desc[UR36][R12.64+0x59] ;  /* 0x000059240c7d7981 */ /* 0x004ea4000c1e1100 */
[----:B--2---:R-:W-:-:S05]  /*5a40*/  PRMT R135, R125, 0x8880, RZ ;  /* 0x000088807d877816 */ /* 0x004fca00000000ff */
[----:B------:R-:W-:-:S07]  /*5a50*/  IMAD R135, R135, R124, RZ ;  /* 0x0000007c87877224 */ /* 0x000fce00078e02ff */
.L_x_228:
[----:B------:R-:W-:Y:S05]  /*5a60*/  BSYNC B1 ;  /* 0x0000000000017941 */ /* 0x000fea0003800000 */
.L_x_227:
[----:B------:R-:W-:Y:S01]  /*5a70*/  IMAD R71, R71, R122, R135 ;  /* 0x0000007a47477224 */ /* 0x000fe200078e0287 */
[----:B------:R-:W-:Y:S06]  /*5a80*/  @P0 BRA `(.L_x_229) ;  /* 0x0000001000980947 */ /* 0x000fec0003800000 */
[----:B------:R0:W-:Y:S01]  /*5a90*/  STG.E.U8 desc[UR36][R10.64+0x59], R71 ;  /* 0x000059470a007986 */ /* 0x0001e2000c101124 */
[----:B------:R-:W-:Y:S05]  /*5aa0*/  BRA `(.L_x_229) ;  /* 0x0000001000907947 */ /* 0x000fea0003800000 */
.L_x_36:
[C---:B------:R-:W-:Y:S02]  /*5ab0*/  ISETP.GE.AND P2, PT, R3.reuse, 0x1, PT ;  /* 0x000000010300780c */ /* 0x040fe40003f46270 */
[----:B------:R-:W-:Y:S02]  /*5ac0*/  ISETP.GE.AND P1, PT, R3, 0x9, PT ;  /* 0x000000090300780c */ /* 0x000fe40003f26270 */
[C---:B------:R-:W-:Y:S02]  /*5ad0*/  ISETP.LT.OR P3, PT, R123.reuse, 0x1, !P2 ;  /* 0x000000017b00780c */ /* 0x040fe40005761670 */
[C---:B------:R-:W-:Y:S02]  /*5ae0*/  ISETP.LT.OR P5, PT, R123.reuse, 0x2, !P2 ;  /* 0x000000027b00780c */ /* 0x040fe400057a1670 */
[C---:B------:R-:W-:Y:S02]  /*5af0*/  ISETP.LT.OR P0, PT, R123.reuse, 0x1, !P1 ;  /* 0x000000017b00780c */ /* 0x040fe40004f01670 */
[----:B------:R-:W-:-:S07]  /*5b00*/  ISETP.LT.OR P4, PT, R123, 0x2, !P1 ;  /* 0x000000027b00780c */ /* 0x000fce0004f81670 */
[-C--:B------:R-:W-:Y:S02]  /*5b10*/  @!P3 IMAD R5, R72, R122.reuse, RZ ;  /* 0x0000007a4805b224 */ /* 0x080fe400078e02ff */
[-C--:B------:R-:W-:Y:S02]  /*5b20*/  @!P5 IMAD R73, R73, R122.reuse, RZ ;  /* 0x0000007a4949d224 */ /* 0x080fe400078e02ff */
[-C--:B------:R-:W-:Y:S01]  /*5b30*/  @!P0 IMAD R13, R74, R122.reuse, RZ ;  /* 0x0000007a4a0d8224 */ /* 0x080fe200078e02ff */
[----:B------:R0:W-:Y:S01]  /*5b40*/  @!P3 STG.E.U8 desc[UR36][R128.64], R5 ;  /* 0x000000058000b986 */ /* 0x0001e2000c101124 */
[----:B------:R-:W-:Y:S01]  /*5b50*/  ISETP.LT.OR P3, PT, R123, 0x9, !P2 ;  /* 0x000000097b00780c */ /* 0x000fe20005761670 */
[----:B------:R-:W-:Y:S02]  /*5b60*/  @!P4 IMAD R75, R75, R122, RZ ;  /* 0x0000007a4b4bc224 */ /* 0x000fe400078e02ff */
[----:B------:R-:W-:Y:S01]  /*5b70*/  @!P5 STG.E.U8 desc[UR36][R128.64+0x1], R73 ;  /* 0x000001498000d986 */ /* 0x000fe2000c101124 */
[----:B------:R-:W-:-:S03]  /*5b80*/  ISETP.LT.OR P5, PT, R123, 0xa, !P2 ;  /* 0x0000000a7b00780c */ /* 0x000fc600057a1670 */
[----:B------:R1:W-:Y:S01]  /*5b90*/  @!P0 STG.E.U8 desc[UR36][R8.64], R13 ;  /* 0x0000000d08008986 */ /* 0x0003e2000c101124 */
[----:B------:R-:W-:-:S03]  /*5ba0*/  ISETP.LT.OR P0, PT, R123, 0x9, !P1 ;  /* 0x000000097b00780c */ /* 0x000fc60004f01670 */
[----:B------:R-:W-:Y:S01]  /*5bb0*/  @!P4 STG.E.U8 desc[UR36][R8.64+0x1], R75 ;  /* 0x0000014b0800c986 */ /* 0x000fe2000c101124 */
[----:B------:R-:W-:Y:S01]  /*5bc0*/  ISETP.LT.OR P4, PT, R123, 0xa, !P1 ;  /* 0x0000000a7b00780c */ /* 0x000fe20004f81670 */
[----:B------:R-:W-:-:S04]  /*5bd0*/  @!P3 IMAD R15, R76, R122, RZ ;  /* 0x0000007a4c0fb224 */ /* 0x000fc800078e02ff */
[-C--:B------:R-:W-:Y:S01]  /*5be0*/  @!P5 IMAD R77, R77, R122.reuse, RZ ;  /* 0x0000007a4d4dd224 */ /* 0x080fe200078e02ff */
[----:B------:R3:W-:Y:S01]  /*5bf0*/  @!P3 STG.E.U8 desc[UR36][R128.64+0x8], R15 ;  /* 0x0000080f8000b986 */ /* 0x0007e2000c101124 */
[C---:B------:R-:W-:Y:S02]  /*5c00*/  ISETP.LT.OR P3, PT, R123.reuse, 0x11, !P2 ;  /* 0x000000117b00780c */ /* 0x040fe40005761670 */
[-C--:B0-----:R-:W-:Y:S01]  /*5c10*/  @!P0 IMAD R5, R78, R122.reuse, RZ ;  /* 0x0000007a4e058224 */ /* 0x081fe200078e02ff */
[----:B------:R-:W-:Y:S01]  /*5c20*/  @!P5 STG.E.U8 desc[UR36][R128.64+0x9], R77 ;  /* 0x0000094d8000d986 */ /* 0x000fe2000c101124 */
[----:B------:R-:W-:Y:S02]  /*5c30*/  ISETP.LT.OR P5, PT, R123, 0x12, !P2 ;  /* 0x000000127b00780c */ /* 0x000fe400057a1670 */
[----:B------:R-:W-:Y:S01]  /*5c40*/  @!P4 IMAD R79, R79, R122, RZ ;  /* 0x0000007a4f4fc224 */ /* 0x000fe200078e02ff */
[----:B------:R0:W-:Y:S01]  /*5c50*/  @!P0 STG.E.U8 desc[UR36][R8.64+0x8], R5 ;  /* 0x0000080508008986 */ /* 0x0001e2000c101124 */
[----:B------:R-:W-:-:S03]  /*5c60*/  ISETP.LT.OR P0, PT, R123, 0x11, !P1 ;  /* 0x000000117b00780c */ /* 0x000fc60004f01670 */
[----:B------:R-:W-:Y:S01]  /*5c70*/  @!P4 STG.E.U8 desc[UR36][R8.64+0x9], R79 ;  /* 0x0000094f0800c986 */ /* 0x000fe2000c101124 */
[----:B------:R-:W-:Y:S01]  /*5c80*/  ISETP.LT.OR P4, PT, R123, 0x12, !P1 ;  /* 0x000000127b00780c */ /* 0x000fe20004f81670 */
[----:B-1----:R-:W-:-:S04]  /*5c90*/  @!P3 IMAD R13, R80, R122, RZ ;  /* 0x0000007a500db224 */ /* 0x002fc800078e02ff */
[-C--:B------:R-:W-:Y:S01]  /*5ca0*/  @!P5 IMAD R81, R81, R122.reuse, RZ ;  /* 0x0000007a5151d224 */ /* 0x080fe200078e02ff */
[----:B------:R1:W-:Y:S01]  /*5cb0*/  @!P3 STG.E.U8 desc[UR36][R128.64+0x10], R13 ;  /* 0x0000100d8000b986 */ /* 0x0003e2000c101124 */
[C---:B------:R-:W-:Y:S02]  /*5cc0*/  ISETP.LT.OR P3, PT, R123.reuse, 0x19, !P2 ;  /* 0x000000197b00780c */ /* 0x040fe40005761670 */
[-C--:B---3--:R-:W-:Y:S01]  /*5cd0*/  @!P0 IMAD R15, R82, R122.reuse, RZ ;  /* 0x0000007a520f8224 */ /* 0x088fe200078e02ff */
[----:B------:R-:W-:Y:S01]  /*5ce0*/  @!P5 STG.E.U8 desc[UR36][R128.64+0x11], R81 ;  /* 0x000011518000d986 */ /* 0x000fe2000c101124 */
[----:B------:R-:W-:Y:S02]  /*5cf0*/  ISETP.LT.OR P5, PT, R123, 0x1a, !P2 ;  /* 0x0000001a7b00780c */ /* 0x000fe400057a1670 */
[----:B------:R-:W-:Y:S01]  /*5d00*/  @!P4 IMAD R83, R83, R122, RZ ;  /* 0x0000007a5353c224 */ /* 0x000fe200078e02ff */
[----:B------:R3:W-:Y:S01]  /*5d10*/  @!P0 STG.E.U8 desc[UR36][R8.64+0x10], R15 ;  /* 0x0000100f08008986 */ /* 0x0007e2000c101124 */
[----:B------:R-:W-:-:S03]  /*5d20*/  ISETP.LT.OR P0, PT, R123, 0x19, !P1 ;  /* 0x000000197b00780c */ /* 0x000fc60004f01670 */
[----:B------:R-:W-:Y:S01]  /*5d30*/  @!P4 STG.E.U8 desc[UR36][R8.64+0x11], R83 ;  /* 0x000011530800c986 */ /* 0x000fe2000c101124 */
[----:B------:R-:W-:Y:S01]  /*5d40*/  ISETP.LT.OR P4, PT, R123, 0x1a, !P1 ;  /* 0x0000001a7b00780c */ /* 0x000fe20004f81670 */
[----:B0-----:R-:W-:-:S04]  /*5d50*/  @!P3 IMAD R5, R84, R122, RZ ;  /* 0x0000007a5405b224 */ /* 0x001fc800078e02ff */
[-C--:B------:R-:W-:Y:S01]  /*5d60*/  @!P5 IMAD R85, R85, R122.reuse, RZ ;  /* 0x0000007a5555d224 */ /* 0x080fe200078e02ff */
[----:B------:R0:W-:Y:S01]  /*5d70*/  @!P3 STG.E.U8 desc[UR36][R128.64+0x18], R5 ;  /* 0x000018058000b986 */ /* 0x0001e2000c101124 */
[C---:B------:R-:W-:Y:S02]  /*5d80*/  ISETP.LT.OR P3, PT, R123.reuse, 0x21, !P2 ;  /* 0x000000217b00780c */ /* 0x040fe40005761670 */
[-C--:B-1----:R-:W-:Y:S01]  /*5d90*/  @!P0 IMAD R13, R86, R122.reuse, RZ ;  /* 0x0000007a560d8224 */ /* 0x082fe200078e02ff */
[----:B------:R-:W-:Y:S01]  /*5da0*/  @!P5 STG.E.U8 desc[UR36][R128.64+0x19], R85 ;  /* 0x000019558000d986 */ /* 0x000fe2000c101124 */
[----:B------:R-:W-:Y:S02]  /*5db0*/  ISETP.LT.OR P5, PT, R123, 0x22, !P2 ;  /* 0x000000227b00780c */ /* 0x000fe400057a1670 */
[----:B------:R-:W-:Y:S01]  /*5dc0*/  @!P4 IMAD R87, R87, R122, RZ ;  /* 0x0000007a5757c224 */ /* 0x000fe200078e02ff */
[----:B------:R1:W-:Y:S01]  /*5dd0*/  @!P0 STG.E.U8 desc[UR36][R8.64+0x18], R13 ;  /* 0x0000180d08008986 */ /* 0x0003e2000c101124 */
[----:B------:R-:W-:-:S03]  /*5de0*/  ISETP.LT.OR P0, PT, R123, 0x21, !P1 ;  /* 0x000000217b00780c */ /* 0x000fc60004f01670 */
[----:B------:R-:W-:Y:S01]  /*5df0*/  @!P4 STG.E.U8 desc[UR36][R8.64+0x19], R87 ;  /* 0x000019570800c986 */ /* 0x000fe2000c101124 */
[----:B------:R-:W-:Y:S01]  /*5e00*/  ISETP.LT.OR P4, PT, R123, 0x22, !P1 ;  /* 0x000000227b00780c */ /* 0x000fe20004f81670 */
[----:B---3--:R-:W-:-:S04]  /*5e10*/  @!P3 IMAD R15, R88, R122, RZ ;  /* 0x0000007a580fb224 */ /* 0x008fc800078e02ff */
        /* <DEDUP_REMOVED lines=76> */
[C---:B------:R-:W-:Y:S01]  /*62e0*/  ISETP.LT.OR P2, PT, R123.reuse, 0x5a, !P2 ;  /* 0x0000005a7b00780c */ /* 0x040fe20005741670 */
[----:B------:R-:W-:Y:S01]  /*62f0*/  @!P5 STG.E.U8 desc[UR36][R128.64+0x51], R113 ;  /* 0x000051718000d986 */ /* 0x000fe2000c101124 */
[----:B------:R-:W-:Y:S01]  /*6300*/  ISETP.LT.OR P5, PT, R123, 0x59, !P1 ;  /* 0x000000597b00780c */ /* 0x000fe20004fa1670 */
[----:B------:R-:W-:Y:S01]  /*6310*/  @!P4 IMAD R115, R115, R122, RZ ;  /* 0x0000007a7373c224 */ /* 0x000fe200078e02ff */
[----:B------:R-:W-:Y:S01]  /*6320*/  ISETP.LT.OR P1, PT, R123, 0x5a, !P1 ;  /* 0x0000005a7b00780c */ /* 0x000fe20004f21670 */
[----:B------:R0:W-:Y:S01]  /*6330*/  @!P0 STG.E.U8 desc[UR36][R8.64+0x50], R5 ;  /* 0x0000500508008986 */ /* 0x0001e2000c101124 */
[----:B------:R-:W-:-:S03]  /*6340*/  ISETP.GE.AND P0, PT, R3, 0x81, PT ;  /* 0x000000810300780c */ /* 0x000fc60003f06270 */
[----:B------:R-:W-:Y:S01]  /*6350*/  @!P4 STG.E.U8 desc[UR36][R8.64+0x51], R115 ;  /* 0x000051730800c986 */ /* 0x000fe2000c101124 */
[-C--:B-1----:R-:W-:Y:S01]  /*6360*/  @!P3 IMAD R13, R116, R122.reuse, RZ ;  /* 0x0000007a740db224 */ /* 0x082fe200078e02ff */
[----:B------:R-:W-:Y:S02]  /*6370*/  ISETP.LT.OR P4, PT, R123, 0x1, !P0 ;  /* 0x000000017b00780c */ /* 0x000fe40004781670 */
[-C--:B------:R-:W-:Y:S02]  /*6380*/  @!P2 IMAD R117, R117, R122.reuse, RZ ;  /* 0x0000007a7575a224 */ /* 0x080fe400078e02ff */
[----:B------:R1:W-:Y:S01]  /*6390*/  @!P3 STG.E.U8 desc[UR36][R128.64+0x58], R13 ;  /* 0x0000580d8000b986 */ /* 0x0003e2000c101124 */
[----:B------:R-:W-:Y:S01]  /*63a0*/  ISETP.LT.OR P3, PT, R123, 0x2, !P0 ;  /* 0x000000027b00780c */ /* 0x000fe20004761670 */
[-C--:B---3--:R-:W-:Y:S02]  /*63b0*/  @!P5 IMAD R15, R118, R122.reuse, RZ ;  /* 0x0000007a760fd224 */ /* 0x088fe400078e02ff */
[----:B------:R-:W-:Y:S01]  /*63c0*/  @!P2 STG.E.U8 desc[UR36][R128.64+0x59], R117 ;  /* 0x000059758000a986 */ /* 0x000fe2000c101124 */
[----:B------:R-:W-:Y:S01]  /*63d0*/  ISETP.GE.AND P2, PT, R3, 0x89, PT ;  /* 0x000000890300780c */ /* 0x000fe20003f46270 */
[----:B------:R-:W-:-:S02]  /*63e0*/  @!P1 IMAD R119, R119, R122, RZ ;  /* 0x0000007a77779224 */ /* 0x000fc400078e02ff */
[----:B------:R-:W-:Y:S01]  /*63f0*/  @!P5 STG.E.U8 desc[UR36][R8.64+0x58], R15 ;  /* 0x0000580f0800d986 */ /* 0x000fe2000c101124 */
[-C--:B------:R-:W-:Y:S01]  /*6400*/  @!P4 IMAD R3, R24, R122.reuse, RZ ;  /* 0x0000007a1803c224 */ /* 0x080fe200078e02ff */
[C---:B------:R-:W-:Y:S02]  /*6410*/  ISETP.LT.OR P5, PT, R123.reuse, 0x1, !P2 ;  /* 0x000000017b00780c */ /* 0x040fe400057a1670 */
[----:B------:R-:W-:Y:S01]  /*6420*/  @!P1 STG.E.U8 desc[UR36][R8.64+0x59], R119 ;  /* 0x0000597708009986 */ /* 0x000fe2000c101124 */
[----:B------:R-:W-:Y:S01]  /*6430*/  ISETP.LT.OR P1, PT, R123, 0x2, !P2 ;  /* 0x000000027b00780c */ /* 0x000fe20005721670 */
[----:B------:R-:W-:Y:S02]  /*6440*/  @!P3 IMAD R25, R25, R122, RZ ;  /* 0x0000007a1919b224 */ /* 0x000fe400078e02ff */
[----:B------:R3:W-:Y:S01]  /*6450*/  @!P4 STG.E.U8 desc[UR36][R6.64], R3 ;  /* 0x000000030600c986 */ /* 0x0007e2000c101124 */
[----:B------:R-:W-:-:S03]  /*6460*/  ISETP.LT.OR P4, PT, R123, 0x9, !P0 ;  /* 0x000000097b00780c */ /* 0x000fc60004781670 */
[----:B------:R-:W-:Y:S01]  /*6470*/  @!P3 STG.E.U8 desc[UR36][R6.64+0x1], R25 ;  /* 0x000001190600b986 */ /* 0x000fe2000c101124 */
[----:B------:R-:W-:Y:S02]  /*6480*/  ISETP.LT.OR P3, PT, R123, 0xa, !P0 ;  /* 0x0000000a7b00780c */ /* 0x000fe40004761670 */
[----:B0-----:R-:W-:-:S03]  /*6490*/  @!P5 IMAD R5, R26, R122, RZ ;  /* 0x0000007a1a05d224 */ /* 0x001fc600078e02ff */
[-C--:B------:R-:W-:Y:S02]  /*64a0*/  @!P1 IMAD R27, R27, R122.reuse, RZ ;  /* 0x0000007a1b1b9224 */ /* 0x080fe400078e02ff */
[----:B------:R0:W-:Y:S01]  /*64b0*/  @!P5 STG.E.U8 desc[UR36][R10.64], R5 ;  /* 0x000000050a00d986 */ /* 0x0001e2000c101124 */
[C---:B------:R-:W-:Y:S01]  /*64c0*/  ISETP.LT.OR P5, PT, R123.reuse, 0x9, !P2 ;  /* 0x000000097b00780c */ /* 0x040fe200057a1670 */
[-C--:B-1----:R-:W-:Y:S02]  /*64d0*/  @!P4 IMAD R13, R28, R122.reuse, RZ ;  /* 0x0000007a1c0dc224 */ /* 0x082fe400078e02ff */
[----:B------:R-:W-:Y:S01]  /*64e0*/  @!P1 STG.E.U8 desc[UR36][R10.64+0x1], R27 ;  /* 0x0000011b0a009986 */ /* 0x000fe2000c101124 */
[----:B------:R-:W-:Y:S01]  /*64f0*/  ISETP.LT.OR P1, PT, R123, 0xa, !P2 ;  /* 0x0000000a7b00780c */ /* 0x000fe20005721670 */
[----:B------:R-:W-:Y:S02]  /*6500*/  @!P3 IMAD R29, R29, R122, RZ ;  /* 0x0000007a1d1db224 */ /* 0x000fe400078e02ff */
[----:B------:R-:W-:Y:S01]  /*6510*/  @!P4 STG.E.U8 desc[UR36][R6.64+0x8], R13 ;  /* 0x0000080d0600c986 */ /* 0x000fe2000c101124 */
        /* <DEDUP_REMOVED lines=11> */
[----:B------:R-:W-:Y:S01]  /*65d0*/  @!P4 STG.E.U8 desc[UR36][R6.64+0x10], R5 ;  /* 0x000010050600c986 */ /* 0x000fe2000c101124 */
[----:B------:R-:W-:-:S03]  /*65e0*/  ISETP.LT.OR P4, PT, R123, 0x19, !P0 ;  /* 0x000000197b00780c */ /* 0x000fc60004781670 */
[----:B------:R-:W-:Y:S01]  /*65f0*/  @!P3 STG.E.U8 desc[UR36][R6.64+0x11], R33 ;  /* 0x000011210600b986 */ /* 0x000fe2000c101124 */
[----:B------:R-:W-:Y:S01]  /*6600*/  ISETP.LT.OR P3, PT, R123, 0x1a, !P0 ;  /* 0x0000001a7b00780c */ /* 0x000fe20004761670 */
[----:B-1----:R-:W-:-:S04]  /*6610*/  @!P5 IMAD R3, R34, R122, RZ ;  /* 0x0000007a2203d224 */ /* 0x002fc800078e02ff */
[-C--:B------:R-:W-:Y:S01]  /*6620*/  @!P1 IMAD R35, R35, R122.reuse, RZ ;  /* 0x0000007a23239224 */ /* 0x080fe200078e02ff */
[----:B------:R0:W-:Y:S01]  /*6630*/  @!P5 STG.E.U8 desc[UR36][R10.64+0x10], R3 ;  /* 0x000010030a00d986 */ /* 0x0001e2000c101124 */
[C---:B------:R-:W-:Y:S02]  /*6640*/  ISETP.LT.OR P5, PT, R123.reuse, 0x19, !P2 ;  /* 0x000000197b00780c */ /* 0x040fe400057a1670 */
[-C--:B------:R-:W-:Y:S01]  /*6650*/  @!P4 IMAD R9, R36, R122.reuse, RZ ;  /* 0x0000007a2409c224 */ /* 0x080fe200078e02ff */
[----:B------:R-:W-:Y:S01]  /*6660*/  @!P1 STG.E.U8 desc[UR36][R10.64+0x11], R35 ;  /* 0x000011230a009986 */ /* 0x000fe2000c101124 */
[----:B------:R-:W-:Y:S02]  /*6670*/  ISETP.LT.OR P1, PT, R123, 0x1a, !P2 ;  /* 0x0000001a7b00780c */ /* 0x000fe40005721670 */
[----:B------:R-:W-:Y:S01]  /*6680*/  @!P3 IMAD R37, R37, R122, RZ ;  /* 0x0000007a2525b224 */ /* 0x000fe200078e02ff */
[----:B------:R-:W-:Y:S01]  /*6690*/  @!P4 STG.E.U8 desc[UR36][R6.64+0x18], R9 ;  /* 0x000018090600c986 */ /* 0x000fe2000c101124 */
[----:B------:R-:W-:-:S03]  /*66a0*/  ISETP.LT.OR P4, PT, R123, 0x21, !P0 ;  /* 0x000000217b00780c */ /* 0x000fc60004781670 */
[----:B------:R-:W-:Y:S01]  /*66b0*/  @!P3 STG.E.U8 desc[UR36][R6.64+0x19], R37 ;  /* 0x000019250600b986 */ /* 0x000fe2000c101124 */
[----:B------:R-:W-:Y:S01]  /*66c0*/  ISETP.LT.OR P3, PT, R123, 0x22, !P0 ;  /* 0x000000227b00780c */ /* 0x000fe20004761670 */
[----:B0-----:R-:W-:-:S04]  /*66d0*/  @!P5 IMAD R3, R38, R122, RZ ;  /* 0x0000007a2603d224 */ /* 0x001fc800078e02ff */
        /* <DEDUP_REMOVED lines=72> */
[----:B------:R-:W-:-:S04]  /*6b60*/  @!P1 IMAD R5, R62, R122, RZ ;  /* 0x0000007a3e059224 */ /* 0x000fc800078e02ff */
[-C--:B------:R-:W-:Y:S01]  /*6b70*/  @!P4 IMAD R63, R63, R122.reuse, RZ ;  /* 0x0000007a3f3fc224 */ /* 0x080fe200078e02ff */
[----:B------:R1:W-:Y:S01]  /*6b80*/  @!P1 STG.E.U8 desc[UR36][R10.64+0x48], R5 ;  /* 0x000048050a009986 */ /* 0x0003e2000c101124 */
[----:B------:R-:W-:Y:S02]  /*6b90*/  ISETP.LT.OR P1, PT, R123, 0x51, !P2 ;  /* 0x000000517b00780c */ /* 0x000fe40005721670 */
[----:B------:R-:W-:Y:S01]  /*6ba0*/  @!P3 IMAD R65, R65, R122, RZ ;  /* 0x0000007a4141b224 */ /* 0x000fe200078e02ff */
[----:B------:R-:W-:Y:S01]  /*6bb0*/  @!P4 STG.E.U8 desc[UR36][R10.64+0x49], R63 ;  /* 0x0000493f0a00c986 */ /* 0x000fe2000c101124 */
[----:B------:R-:W-:-:S03]  /*6bc0*/  ISETP.LT.OR P4, PT, R123, 0x52, !P2 ;  /* 0x000000527b00780c */ /* 0x000fc60005781670 */
[----:B------:R-:W-:Y:S01]  /*6bd0*/  @!P3 STG.E.U8 desc[UR36][R6.64+0x51], R65 ;  /* 0x000051410600b986 */ /* 0x000fe2000c101124 */
[C---:B------:R-:W-:Y:S02]  /*6be0*/  ISETP.LT.OR P3, PT, R123.reuse, 0x59, !P0 ;  /* 0x000000597b00780c */ /* 0x040fe40004761670 */
[C---:B------:R-:W-:Y:S01]  /*6bf0*/  ISETP.LT.OR P0, PT, R123.reuse, 0x5a, !P0 ;  /* 0x0000005a7b00780c */ /* 0x040fe20004701670 */
[----:B------:R3:W-:Y:S01]  /*6c00*/  @!P5 STG.E.U8 desc[UR36][R6.64+0x50], R9 ;  /* 0x000050090600d986 */ /* 0x0007e2000c101124 */
[C---:B------:R-:W-:Y:S01]  /*6c10*/  ISETP.LT.OR P5, PT, R123.reuse, 0x59, !P2 ;  /* 0x000000597b00780c */ /* 0x040fe200057a1670 */
[----:B0-----:R-:W-:Y:S01]  /*6c20*/  @!P1 IMAD R3, R66, R122, RZ ;  /* 0x0000007a42039224 */ /* 0x001fe200078e02ff */
[----:B------:R-:W-:-:S03]  /*6c30*/  ISETP.LT.OR P2, PT, R123, 0x5a, !P2 ;  /* 0x0000005a7b00780c */ /* 0x000fc60005741670 */
[-C--:B------:R-:W-:Y:S01]  /*6c40*/  @!P4 IMAD R67, R67, R122.reuse, RZ ;  /* 0x0000007a4343c224 */ /* 0x080fe200078e02ff */
[----:B------:R0:W-:Y:S03]  /*6c50*/  @!P1 STG.E.U8 desc[UR36][R10.64+0x50], R3 ;  /* 0x000050030a009986 */ /* 0x0001e6000c101124 */
[-C--:B-1----:R-:W-:Y:S01]  /*6c60*/  @!P3 IMAD R5, R68, R122.reuse, RZ ;  /* 0x0000007a4405b224 */ /* 0x082fe200078e02ff */
[----:B------:R0:W-:Y:S01]  /*6c70*/  @!P4 STG.E.U8 desc[UR36][R10.64+0x51], R67 ;  /* 0x000051430a00c986 */ /* 0x0001e2000c101124 */
[-C--:B------:R-:W-:Y:S02]  /*6c80*/  @!P0 IMAD R69, R69, R122.reuse, RZ ;  /* 0x0000007a45458224 */ /* 0x080fe400078e02ff */
[-C--:B---3--:R-:W-:Y:S01]  /*6c90*/  @!P5 IMAD R9, R70, R122.reuse, RZ ;  /* 0x0000007a4609d224 */ /* 0x088fe200078e02ff */
[----:B------:R0:W-:Y:S01]  /*6ca0*/  @!P3 STG.E.U8 desc[UR36][R6.64+0x58], R5 ;  /* 0x000058050600b986 */ /* 0x0001e2000c101124 */
[----:B------:R-:W-:-:S03]  /*6cb0*/  @!P2 IMAD R71, R71, R122, RZ ;  /* 0x0000007a4747a224 */ /* 0x000fc600078e02ff */
[----:B------:R0:W-:Y:S04]  /*6cc0*/  @!P0 STG.E.U8 desc[UR36][R6.64+0x59], R69 ;  /* 0x0000594506008986 */ /* 0x0001e8000c101124 */
[----:B------:R0:W-:Y:S04]  /*6cd0*/  @!P5 STG.E.U8 desc[UR36][R10.64+0x58], R9 ;  /* 0x000058090a00d986 */ /* 0x0001e8000c101124 */
[----:B------:R0:W-:Y:S02]  /*6ce0*/  @!P2 STG.E.U8 desc[UR36][R10.64+0x59], R71 ;  /* 0x000059470a00a986 */ /* 0x0001e4000c101124 */
.L_x_229:
[----:B------:R-:W-:Y:S05]  /*6cf0*/  BSYNC B0 ;  /* 0x0000000000007941 */ /* 0x000fea0003800000 */
.L_x_35:
[----:B------:R-:W-:Y:S01]  /*6d00*/  ULDC UR4, c[0x0][0xc] ;  /* 0x0000030000047ab9 */ /* 0x000fe20000000800 */
[----:B------:R-:W-:Y:S01]  /*6d10*/  ULDC UR5, c[0x0][0x10] ;  /* 0x0000040000057ab9 */ /* 0x000fe20000000800 */
[----:B0-----:R-:W0:Y:S01]  /*6d20*/  LDC R3, c[0x0][0x14] ;  /* 0x00000500ff037b82 */ /* 0x001e220000000800 */
[----:B------:R-:W-:Y:S01]  /*6d30*/  UIMAD.WIDE.U32 UR4, UR4, UR5, URZ ;  /* 0x00000005040472a5 */ /* 0x000fe2000f8e003f */
[----:B------:R-:W-:Y:S02]  /*6d40*/  IMAD.MOV.U32 R123, RZ, RZ, -0x1 ;  /* 0xffffffffff7b7424 */ /* 0x000fe400078e00ff */
[----:B------:R-:W-:-:S03]  /*6d50*/  IMAD.MOV.U32 R120, RZ, RZ, -0x1 ;  /* 0xffffffffff787424 */ /* 0x000fc600078e00ff */
[----:B0-----:R-:W-:-:S04]  /*6d60*/  IMAD.WIDE.U32 R16, R3, UR4, R16 ;  /* 0x0000000403107c25 */ /* 0x001fc8000f8e0010 */
[----:B------:R-:W-:Y:S01]  /*6d70*/  IMAD R3, R3, UR5, RZ ;  /* 0x0000000503037c24 */ /* 0x000fe2000f8e02ff */
[----:B------:R-:W-:Y:S02]  /*6d80*/  ULDC.64 UR4, c[0x0][0x650] ;  /* 0x0001940000047ab9 */ /* 0x000fe40000000a00 */
[----:B------:R-:W-:Y:S01]  /*6d90*/  ISETP.GE.U32.AND P0, PT, R16, UR4, PT ;  /* 0x0000000410007c0c */ /* 0x000fe2000bf06070 */
[--C-:B------:R-:W-:Y:S01]  /*6da0*/  IMAD.IADD R17, R17, 0x1, R3.reuse ;  /* 0x0000000111117824 */ /* 0x100fe200078e0203 */
[----:B------:R-:W-:-:S04]  /*6db0*/  PRMT R3, RZ, 0x7610, R3 ;  /* 0x00007610ff037816 */ /* 0x000fc80000000003 */
[----:B------:R-:W-:-:S13]  /*6dc0*/  ISETP.GE.U32.AND.EX P0, PT, R17, UR5, PT, P0 ;  /* 0x0000000511007c0c */ /* 0x000fda000bf06100 */
[----:B------:R-:W-:Y:S05]  /*6dd0*/  @P0 BRA `(.L_x_230) ;  /* 0x0000000400640947 */ /* 0x000fea0003800000 */
[----:B------:R-:W0:Y:S01]  /*6de0*/  S2R R12, SR_CTAID.X ;  /* 0x00000000000c7919 */ /* 0x000e220000002500 */
[----:B------:R-:W1:Y:S01]  /*6df0*/  LDC.64 R10, c[0x0][0x628] ;  /* 0x00018a00ff0a7b82 */ /* 0x000e620000000a00 */
[----:B------:R-:W-:Y:S01]  /*6e00*/  ULDC UR4, c[0x0][0x150] ;  /* 0x0000540000047ab9 */ /* 0x000fe20000000800 */
[----:B----4-:R-:W-:Y:S01]  /*6e10*/  IMAD.MOV.U32 R8, RZ, RZ, R16 ;  /* 0x000000ffff087224 */ /* 0x010fe200078e0010 */
[----:B------:R-:W4:Y:S01]  /*6e20*/  S2R R24, SR_CTAID.Y ;  /* 0x0000000000187919 */ /* 0x000f220000002600 */
[----:B------:R-:W-:-:S04]  /*6e30*/  IMAD.MOV.U32 R9, RZ, RZ, R17 ;  /* 0x000000ffff097224 */ /* 0x000fc800078e0011 */
[----:B------:R-:W2:Y:S08]  /*6e40*/  LDC R21, c[0x0][0x144] ;  /* 0x00005100ff157b82 */ /* 0x000eb00000000800 */
[----:B------:R-:W2:Y:S08]  /*6e50*/  LDC R0, c[0x0][0x630] ;  /* 0x00018c00ff007b82 */ /* 0x000eb00000000800 */
[----:B------:R-:W2:Y:S01]  /*6e60*/  LDC.64 R14, c[0x0][0x620] ;  /* 0x00018800ff0e7b82 */ /* 0x000ea20000000a00 */
[----:B-1----:R-:W-:-:S04]  /*6e70*/  ISETP.NE.U32.AND P0, PT, R10, RZ, PT ;  /* 0x000000ff0a00720c */ /* 0x002fc80003f05070 */
[----:B------:R-:W-:Y:S02]  /*6e80*/  ISETP.NE.AND.EX P0, PT, R11, RZ, PT, P0 ;  /* 0x000000ff0b00720c */ /* 0x000fe40003f05300 */
[----:B0-----:R-:W-:-:S05]  /*6e90*/  I2FP.F32.U32 R3, R12 ;  /* 0x0000000c00037245 */ /* 0x001fca0000201000 */
[----:B------:R-:W-:-:S04]  /*6ea0*/  FMUL R3, R3, UR4 ;  /* 0x0000000403037c20 */ /* 0x000fc80008400000 */
[----:B------:R0:W1:Y:S02]  /*6eb0*/  F2I.U32.TRUNC.NTZ R20, R3 ;  /* 0x0000000300147305 */ /* 0x000064000020f000 */
[----:B----4-:R-:W-:Y:S05]  /*6ec0*/  @!P0 BRA `(.L_x_231) ;  /* 0x0000000000288947 */ /* 0x010fea0003800000 */
[----:B0-----:R-:W0:Y:S02]  /*6ed0*/  LDC R3, c[0x0][0x634] ;  /* 0x00018d00ff037b82 */ /* 0x001e240000000800 */
[----:B0-----:R-:W-:-:S05]  /*6ee0*/  IADD3 R3, P0, R16, R3, RZ ;  /* 0x0000000310037210 */ /* 0x001fca0007f1e0ff */
[----:B------:R-:W-:-:S04]  /*6ef0*/  IMAD.X R13, RZ, RZ, R17, P0 ;  /* 0x000000ffff0d7224 */ /* 0x000fc800000e0611 */
[----:B------:R-:W-:-:S04]  /*6f00*/  IMAD.WIDE.U32 R4, R13, R10, RZ ;  /* 0x0000000a0d047225 */ /* 0x000fc800078e00ff */
[----:B---3--:R-:W-:-:S04]  /*6f10*/  IMAD.WIDE.U32 R6, P0, R3, R11, R4 ;  /* 0x0000000b03067225 */ /* 0x008fc80007800004 */
[----:B------:R-:W-:-:S04]  /*6f20*/  IMAD.WIDE.U32 R4, R3, R10, RZ ;  /* 0x0000000a03047225 */ /* 0x000fc800078e00ff */
[----:B------:R-:W-:Y:S01]  /*6f30*/  IMAD.X R9, RZ, RZ, RZ, P0 ;  /* 0x000000ffff097224 */ /* 0x000fe200000e06ff */
[----:B------:R-:W-:Y:S01]  /*6f40*/  IADD3 RZ, P0, R5, R6, RZ ;  /* 0x0000000605ff7210 */ /* 0x000fe20007f1e0ff */
[----:B------:R-:W-:-:S04]  /*6f50*/  IMAD.MOV.U32 R8, RZ, RZ, R7 ;  /* 0x000000ffff087224 */ /* 0x000fc800078e0007 */
[----:B------:R-:W-:-:S08]  /*6f60*/  IMAD.WIDE.U32.X R8, R13, R11, R8, P0 ;  /* 0x0000000b0d087225 */ /* 0x000fd000000e0408 */
.L_x_231:
[----:B------:R-:W4:Y:S01]  /*6f70*/  LDC.64 R28, c[0x0][0x640] ;  /* 0x00019000ff1c7b82 */ /* 0x000f220000000a00 */
[-CC-:B--2---:R-:W-:Y:S01]  /*6f80*/  SHF.R.U64 R120, R8, R0.reuse, R9.reuse ;  /* 0x0000000008787219 */ /* 0x184fe20000001209 */
[----:B-1----:R-:W-:Y:S01]  /*6f90*/  IMAD.MOV R20, RZ, RZ, -R20 ;  /* 0x000000ffff147224 */ /* 0x002fe200078e0a14 */
[----:B------:R-:W-:Y:S01]  /*6fa0*/  SHF.R.U32.HI R0, RZ, R0, R9 ;  /* 0x00000000ff007219 */ /* 0x000fe20000011609 */
[----:B------:R-:W-:Y:S01]  /*6fb0*/  ULDC UR4, c[0x0][0x154] ;  /* 0x0000550000047ab9 */ /* 0x000fe20000000800 */
[----:B0-----:R-:W-:Y:S01]  /*6fc0*/  IADD3 R3, P0, RZ, -R120, RZ ;  /* 0x80000078ff037210 */ /* 0x001fe20007f1e0ff */
[----:B------:R-:W-:Y:S02]  /*6fd0*/  IMAD R21, R21, R20, R12 ;  /* 0x0000001415157224 */ /* 0x000fe400078e020c */
[----:B---3--:R-:W0:Y:S01]  /*6fe0*/  LDC R6, c[0x0][0x618] ;  /* 0x00018600ff067b82 */ /* 0x008e220000000800 */
[----:B------:R-:W-:Y:S02]  /*6ff0*/  IMAD.MOV.U32 R7, RZ, RZ, 0x1 ;  /* 0x00000001ff077424 */ /* 0x000fe400078e00ff */
[----:B------:R-:W-:-:S04]  /*7000*/  IMAD.X R5, RZ, RZ, ~R0, P0 ;  /* 0x000000ffff057224 */ /* 0x000fc800000e0e00 */
[-C--:B------:R-:W-:Y:S01]  /*7010*/  IMAD R0, R5, R14.reuse, RZ ;  /* 0x0000000e05007224 */ /* 0x080fe200078e02ff */
[----:B------:R-:W1:Y:S01]  /*7020*/  LDC R8, c[0x0][0x608] ;  /* 0x00018200ff087b82 */ /* 0x000e620000000800 */
[----:B------:R-:W-:-:S04]  /*7030*/  IMAD.WIDE.U32 R4, R3, R14, R16 ;  /* 0x0000000e03047225 */ /* 0x000fc800078e0010 */
[----:B------:R-:W-:Y:S01]  /*7040*/  IMAD R3, R3, R15, R0 ;  /* 0x0000000f03037224 */ /* 0x000fe200078e0200 */
[----:B------:R-:W-:Y:S02]  /*7050*/  I2FP.F32.U32 R0, R24 ;  /* 0x0000001800007245 */ /* 0x000fe40000201000 */
[----:B------:R-:W2:Y:S01]  /*7060*/  LDC R26, c[0x0][0x658] ;  /* 0x00019600ff1a7b82 */ /* 0x000ea20000000800 */
[----:B------:R-:W-:Y:S01]  /*7070*/  IMAD.IADD R3, R5, 0x1, R3 ;  /* 0x0000000105037824 */ /* 0x000fe200078e0203 */
[----:B----4-:R-:W-:Y:S01]  /*7080*/  ISETP.NE.U32.AND P0, PT, R28, RZ, PT ;  /* 0x000000ff1c00720c */ /* 0x010fe20003f05070 */
[----:B------:R-:W-:Y:S01]  /*7090*/  FMUL R0, R0, UR4 ;  /* 0x0000000400007c20 */ /* 0x000fe20008400000 */
[----:B------:R-:W-:Y:S02]  /*70a0*/  IMAD.MOV.U32 R5, RZ, RZ, -0x1 ;  /* 0xffffffffff057424 */ /* 0x000fe400078e00ff */
[----:B------:R-:W-:Y:S01]  /*70b0*/  ISETP.NE.AND.EX P0, PT, R29, RZ, PT, P0 ;  /* 0x000000ff1d00720c */ /* 0x000fe20003f05300 */
[----:B------:R3:W4:Y:S01]  /*70c0*/  F2I.U32.TRUNC.NTZ R13, R0 ;  /* 0x00000000000d7305 */ /* 0x000722000020f000 */
[----:B------:R-:W3:Y:S01]  /*70d0*/  LDC R15, c[0x0][0x148] ;  /* 0x00005200ff0f7b82 */ /* 0x000ee20000000800 */
[----:B0-----:R-:W-:-:S02]  /*70e0*/  SHF.R.U64 R12, R4, R6, R3 ;  /* 0x00000006040c7219 */ /* 0x001fc40000001203 */
[----:B------:R-:W-:-:S05]  /*70f0*/  SHF.R.U32.HI R3, RZ, R6, R3 ;  /* 0x00000006ff037219 */ /* 0x000fca0000011603 */
[----:B------:R-:W0:Y:S01]  /*7100*/  LDC R20, c[0x0][0x600] ;  /* 0x00018000ff147b82 */ /* 0x000e220000000800 */
[-CC-:B-1----:R-:W-:Y:S02]  /*7110*/  SHF.R.U64 R10, R12, R8.reuse, R3.reuse ;  /* 0x000000080c0a7219 */ /* 0x182fe40000001203 */
[----:B------:R-:W-:-:S05]  /*7120*/  SHF.R.U32.HI R3, RZ, R8, R3 ;  /* 0x00000008ff037219 */ /* 0x000fca0000011603 */
[----:B------:R-:W1:Y:S01]  /*7130*/  LDC R27, c[0x0][0x648] ;  /* 0x00019200ff1b7b82 */ /* 0x000e620000000800 */
[-C--:B--2---:R-:W-:Y:S02]  /*7140*/  SHF.L.U32 R4, R5, R26.reuse, RZ ;  /* 0x0000001a05047219 */ /* 0x084fe400000006ff */
[-CC-:B------:R-:W-:Y:S02]  /*7150*/  SHF.R.U64 R14, R10, R26.reuse, R3.reuse ;  /* 0x0000001a0a0e7219 */ /* 0x180fe40000001203 */
[----:B------:R-:W-:Y:S02]  /*7160*/  SHF.R.U32.HI R5, RZ, R26, R3 ;  /* 0x0000001aff057219 */ /* 0x000fe40000011603 */
[----:B------:R-:W-:Y:S01]  /*7170*/  LOP3.LUT R25, RZ, R4, RZ, 0x33, !PT ;  /* 0x00000004ff197212 */ /* 0x000fe200078e33ff */
[----:B------:R-:W2:Y:S01]  /*7180*/  LDC R30, c[0x0][0x638] ;  /* 0x00018e00ff1e7b82 */ /* 0x000ea20000000800 */
[----:B------:R-:W-:Y:S01]  /*7190*/  SHF.L.U32 R26, R7, R26, RZ ;  /* 0x0000001a071a7219 */ /* 0x000fe200000006ff */
[----:B------:R-:W-:-:S06]  /*71a0*/  IMAD.MOV.U32 R4, RZ, RZ, R14 ;  /* 0x000000ffff047224 */ /* 0x000fcc00078e000e */
[----:B------:R-:W0:Y:S01]  /*71b0*/  LDC R31, c[0x0][0x610] ;  /* 0x00018400ff1f7b82 */ /* 0x000e220000000800 */
[----:B----4-:R-:W-:Y:S05]  /*71c0*/  @!P0 BRA `(.L_x_232) ;  /* 0x0000000000288947 */ /* 0x010fea0003800000 */
        /* <DEDUP_REMOVED lines=10> */
.L_x_232:
[----:B------:R-:W-:Y:S01]  /*7270*/  ISETP.NE.AND P0, PT, R2, 0x1, PT ;  /* 0x000000010200780c */ /* 0x000fe20003f05270 */
[----:B0-----:R-:W-:Y:S01]  /*7280*/  VIADD R7, R20, 0xffffffff ;  /* 0xffffffff14077836 */ /* 0x001fe20000000000 */
[----:B-1-3--:R-:W-:Y:S01]  /*7290*/  SHF.R.U64 R0, R4, R27, R5 ;  /* 0x0000001b04007219 */ /* 0x00afe20000001205 */
[----:B------:R-:W-:Y:S01]  /*72a0*/  IMAD.MOV R13, RZ, RZ, -R13 ;  /* 0x000000ffff0d7224 */ /* 0x000fe200078e0a0d */
[----:B------:R-:W-:Y:S01]  /*72b0*/  LOP3.LUT R5, R10, R25, RZ, 0xc0, !PT ;  /* 0x000000190a057212 */ /* 0x000fe200078ec0ff */
[----:B------:R-:W-:Y:S01]  /*72c0*/  IMAD.MOV.U32 R4, RZ, RZ, 0x1 ;  /* 0x00000001ff047424 */ /* 0x000fe200078e00ff */
[----:B------:R-:W-:Y:S01]  /*72d0*/  LOP3.LUT R12, R12, R7, RZ, 0xc0, !PT ;  /* 0x000000070c0c7212 */ /* 0x000fe200078ec0ff */
[----:B------:R-:W-:Y:S02]  /*72e0*/  IMAD.MOV R3, RZ, RZ, -R0 ;  /* 0x000000ffff037224 */ /* 0x000fe400078e0a00 */
[----:B------:R-:W-:Y:S02]  /*72f0*/  IMAD R0, R26, R0, R5 ;  /* 0x000000001a007224 */ /* 0x000fe400078e0205 */
[----:B--2---:R-:W-:-:S02]  /*7300*/  IMAD R3, R3, R30, R14 ;  /* 0x0000001e03037224 */ /* 0x004fc400078e020e */
[----:B------:R-:W-:Y:S02]  /*7310*/  @P0 IMAD R21, R15, R13, R24 ;  /* 0x0000000d0f150224 */ /* 0x000fe400078e0218 */
[----:B------:R-:W-:Y:S01]  /*7320*/  IMAD R5, R3, R20, R12 ;  /* 0x0000001403057224 */ /* 0x000fe200078e020c */
[----:B------:R-:W-:Y:S01]  /*7330*/  PRMT R3, R4, 0x7610, R3 ;  /* 0x0000761004037816 */ /* 0x000fe20000000003 */
[----:B------:R-:W-:-:S05]  /*7340*/  IMAD R0, R0, R31, R21 ;  /* 0x0000001f00007224 */ /* 0x000fca00078e0215 */
[----:B------:R-:W-:Y:S02]  /*7350*/  SEL R123, R5, R0, !P0 ;  /* 0x00000000057b7207 */ /* 0x000fe40004000000 */
[----:B------:R-:W-:-:S07]  /*7360*/  SEL R0, R0, R5, !P0 ;  /* 0x0000000500007207 */ /* 0x000fce0004000000 */
.L_x_230:
[----:B------:R-:W-:Y:S01]  /*7370*/  LOP3.LUT P0, RZ, R3, 0xff, RZ, 0xc0, !PT ;  /* 0x000000ff03ff7812 */ /* 0x000fe2000780c0ff */
[----:B------:R-:W-:-:S12]  /*7380*/  IMAD.MOV.U32 R121, RZ, RZ, R0 ;  /* 0x000000ffff797224 */ /* 0x000fd800078e0000 */
[----:B------:R-:W-:Y:S05]  /*7390*/  @P0 BRA `(.L_x_233) ;  /* 0xffffff9c00dc0947 */ /* 0x000fea000383ffff */
[----:B------:R-:W-:Y:S05]  /*73a0*/  EXIT ;  /* 0x000000000000794d */ /* 0x000fea0003800000 */
.L_x_8:
[----:B0-----:R-:W-:Y:S01]  /*73b0*/  ULDC.64 UR4, c[0x0][0x650] ;  /* 0x0001940000047ab9 */ /* 0x001fe20000000a00 */
        /* <DEDUP_REMOVED lines=25> */
.L_x_235:
[----:B------:R-:W0:Y:S01]  /*7550*/  LDC.64 R28, c[0x0][0x640] ;  /* 0x00019000ff1c7b82 */ /* 0x000e220000000a00 */
[-CC-:B------:R-:W-:Y:S01]  /*7560*/  SHF.R.U64 R22, R12, R6.reuse, R13.reuse ;  /* 0x000000060c167219 */ /* 0x180fe2000000120d */
[----:B------:R-:W-:Y:S01]  /*7570*/  IMAD.MOV.U32 R30, RZ, RZ, 0x1 ;  /* 0x00000001ff1e7424 */ /* 0x000fe200078e00ff */
[----:B------:R-:W-:Y:S02]  /*7580*/  SHF.R.U32.HI R6, RZ, R6, R13 ;  /* 0x00000006ff067219 */ /* 0x000fe4000001160d */
        /* <DEDUP_REMOVED lines=8> */
[----:B------:R-:W-:Y:S01]  /*7610*/  IMAD.IADD R9, R9, 0x1, R11 ;  /* 0x0000000109097824 */ /* 0x000fe200078e020b */
[----:B0-----:R-:W-:-:S04]  /*7620*/  ISETP.NE.U32.AND P0, PT, R28, RZ, PT ;  /* 0x000000ff1c00720c */ /* 0x001fc80003f05070 */
[----:B------:R-:W-:Y:S02]  /*7630*/  ISETP.NE.AND.EX P0, PT, R29, RZ, PT, P0 ;  /* 0x000000ff1d00720c */ /* 0x000fe40003f05300 */
[----:B------:R-:W0:Y:S01]  /*7640*/  LDC R20, c[0x0][0x600] ;  /* 0x00018000ff147b82 */ /* 0x000e220000000800 */
[-CC-:B-1----:R-:W-:Y:S01]  /*7650*/  SHF.R.U64 R14, R8, R10.reuse, R9.reuse ;  /* 0x0000000a080e7219 */ /* 0x182fe20000001209 */
[----:B------:R-:W-:Y:S01]  /*7660*/  IMAD.MOV.U32 R8, RZ, RZ, -0x1 ;  /* 0xffffffffff087424 */ /* 0x000fe200078e00ff */
[----:B------:R-:W-:-:S05]  /*7670*/  SHF.R.U32.HI R9, RZ, R10, R9 ;  /* 0x0000000aff097219 */ /* 0x000fca0000011609 */
[----:B------:R-:W1:Y:S01]  /*7680*/  LDC R26, c[0x0][0x648] ;  /* 0x00019200ff1a7b82 */ /* 0x000e620000000800 */
[-CC-:B--2---:R-:W-:Y:S02]  /*7690*/  SHF.R.U64 R21, R14, R12.reuse, R9.reuse ;  /* 0x0000000c0e157219 */ /* 0x184fe40000001209 */
[----:B------:R-:W-:-:S05]  /*76a0*/  SHF.R.U32.HI R6, RZ, R12, R9 ;  /* 0x0000000cff067219 */ /* 0x000fca0000011609 */
[----:B------:R-:W2:Y:S01]  /*76b0*/  LDC R27, c[0x0][0x638] ;  /* 0x00018e00ff1b7b82 */ /* 0x000ea20000000800 */
[-C--:B---3--:R-:W-:Y:S02]  /*76c0*/  SHF.L.U32 R8, R8, R25.reuse, RZ ;  /* 0x0000001908087219 */ /* 0x088fe400000006ff */
[-CC-:B------:R-:W-:Y:S02]  /*76d0*/  SHF.R.U64 R23, R21, R25.reuse, R6.reuse ;  /* 0x0000001915177219 */ /* 0x180fe40000001206 */
[----:B------:R-:W-:Y:S02]  /*76e0*/  LOP3.LUT R32, RZ, R8, RZ, 0x33, !PT ;  /* 0x00000008ff207212 */ /* 0x000fe400078e33ff */
[----:B------:R-:W-:Y:S01]  /*76f0*/  SHF.R.U32.HI R9, RZ, R25, R6 ;  /* 0x00000019ff097219 */ /* 0x000fe20000011606 */
[----:B------:R-:W3:Y:S01]  /*7700*/  LDC R31, c[0x0][0x610] ;  /* 0x00018400ff1f7b82 */ /* 0x000ee20000000800 */
[----:B------:R-:W-:Y:S01]  /*7710*/  IMAD.MOV.U32 R8, RZ, RZ, R23 ;  /* 0x000000ffff087224 */ /* 0x000fe200078e0017 */
[----:B------:R-:W-:Y:S06]  /*7720*/  @!P0 BRA `(.L_x_236) ;  /* 0x0000000000288947 */ /* 0x000fec0003800000 */
        /* <DEDUP_REMOVED lines=10> */
.L_x_236:
[----:B------:R-:W-:Y:S02]  /*77d0*/  ISETP.NE.AND P0, PT, R2, 0x1, PT ;  /* 0x000000010200780c */ /* 0x000fe40003f05270 */
[----:B-1----:R-:W-:Y:S01]  /*77e0*/  SHF.R.U64 R6, R8, R26, R9 ;  /* 0x0000001a08067219 */ /* 0x002fe20000001209 */
[----:B0-----:R-:W-:Y:S01]  /*77f0*/  VIADD R9, R20, 0xffffffff ;  /* 0xffffffff14097836 */ /* 0x001fe20000000000 */
[----:B------:R-:W-:Y:S02]  /*7800*/  SHF.L.U32 R30, R30, R25, RZ ;  /* 0x000000191e1e7219 */ /* 0x000fe400000006ff */
[----:B------:R-:W-:Y:S01]  /*7810*/  LOP3.LUT R5, R21, R32, RZ, 0xc0, !PT ;  /* 0x0000002015057212 */ /* 0x000fe200078ec0ff */
[----:B------:R-:W-:-:S04]  /*7820*/  IMAD.MOV R8, RZ, RZ, -R6 ;  /* 0x000000ffff087224 */ /* 0x000fc800078e0a06 */
[----:B------:R-:W-:Y:S01]  /*7830*/  IMAD R6, R30, R6, R5 ;  /* 0x000000061e067224 */ /* 0x000fe200078e0205 */
[----:B------:R-:W-:Y:S01]  /*7840*/  LOP3.LUT R5, R14, R9, RZ, 0xc0, !PT ;  /* 0x000000090e057212 */ /* 0x000fe200078ec0ff */
[----:B------:R-:W-:Y:S02]  /*7850*/  @P0 IMAD R3, R7, R24, R4 ;  /* 0x0000001807030224 */ /* 0x000fe400078e0204 */
[----:B--2---:R-:W-:Y:S02]  /*7860*/  IMAD R4, R8, R27, R23 ;  /* 0x0000001b08047224 */ /* 0x004fe400078e0217 */
[----:B---3--:R-:W-:Y:S02]  /*7870*/  IMAD R3, R6, R31, R3 ;  /* 0x0000001f06037224 */ /* 0x008fe400078e0203 */
[----:B------:R-:W-:Y:S02]  /*7880*/  IMAD R4, R4, R20, R5 ;  /* 0x0000001404047224 */ /* 0x000fe400078e0205 */
[----:B------:R-:W-:-:S02]  /*7890*/  IMAD.MOV.U32 R8, RZ, RZ, 0x1 ;  /* 0x00000001ff087424 */ /* 0x000fc400078e00ff */
[----:B------:R-:W-:Y:S01]  /*78a0*/  IMAD.MOV.U32 R6, RZ, RZ, R22 ;  /* 0x000000ffff067224 */ /* 0x000fe200078e0016 */
[----:B------:R-:W-:Y:S02]  /*78b0*/  SEL R20, R4, R3, !P0 ;  /* 0x0000000304147207 */ /* 0x000fe40004000000 */
[----:B------:R-:W-:-:S07]  /*78c0*/  SEL R21, R3, R4, !P0 ;  /* 0x0000000403157207 */ /* 0x000fce0004000000 */
.L_x_234:
[----:B------:R-:W-:-:S08]  /*78d0*/  NOP ;  /* 0x0000000000007918 */ /* 0x000fd00000000000 */
[----:B------:R-:W0:-:S00]  /*78e0*/  USETMAXREG.DEALLOC.CTAPOOL 0x28 ;  /* 0x00000028000079c8 */ /* 0x000e0000080e0500 */
[----:B0-----:R-:W-:-:S13]  /*78f0*/  ISETP.NE.AND P0, PT, R0, RZ, PT ;  /* 0x000000ff0000720c */ /* 0x001fda0003f05270 */
[----:B------:R-:W-:Y:S05]  /*7900*/  @P0 EXIT ;  /* 0x000000000000094d */ /* 0x000fea0003800000 */
[----:B------:R-:W-:Y:S01]  /*7910*/  LOP3.LUT P0, RZ, R8, 0xff, RZ, 0xc0, !PT ;  /* 0x000000ff08ff7812 */ /* 0x000fe2000780c0ff */
[----:B------:R-:W-:Y:S02]  /*7920*/  IMAD.MOV.U32 R0, RZ, RZ, 0x1 ;  /* 0x00000001ff007424 */ /* 0x000fe400078e00ff */
[----:B------:R-:W-:-:S10]  /*7930*/  IMAD.MOV.U32 R3, RZ, RZ, RZ ;  /* 0x000000ffff037224 */ /* 0x000fd400078e00ff */
[----:B------:R-:W-:Y:S05]  /*7940*/  @!P0 BRA `(.L_x_237) ;  /* 0x0000000c00448947 */ /* 0x000fea0003800000 */
[----:B------:R-:W0:Y:S01]  /*7950*/  LDC R0, c[0x0][0x28c] ;  /* 0x0000a300ff007b82 */ /* 0x000e220000000800 */
[----:B------:R-:W1:Y:S01]  /*7960*/  S2R R9, SR_CgaCtaId ;  /* 0x0000000000097919 */ /* 0x000e620000008800 */
[----:B------:R-:W-:Y:S01]  /*7970*/  ULDC UR5, c[0x0][0x658] ;  /* 0x0001960000057ab9 */ /* 0x000fe20000000800 */
[----:B------:R-:W-:Y:S01]  /*7980*/  UMOV UR7, 0xffffffff ;  /* 0xffffffff00077882 */ /* 0x000fe20000000000 */
[----:B------:R-:W-:Y:S01]  /*7990*/  ULDC UR6, c[0x0][0xc] ;  /* 0x0000030000067ab9 */ /* 0x000fe20000000800 */
[----:B------:R-:W-:Y:S01]  /*79a0*/  USHF.L.U32 UR8, UR7, UR5, URZ ;  /* 0x0000000507087299 */ /* 0x000fe2000800063f */
[----:B------:R-:W-:Y:S01]  /*79b0*/  IMAD.MOV.U32 R12, RZ, RZ, 0xc00 ;  /* 0x00000c00ff0c7424 */ /* 0x000fe200078e00ff */
[----:B------:R-:W-:Y:S01]  /*79c0*/  UMOV UR9, 0x1 ;  /* 0x0000000100097882 */ /* 0x000fe20000000000 */
[----:B------:R-:W-:Y:S01]  /*79d0*/  ULDC UR7, c[0x0][0x10] ;  /* 0x0000040000077ab9 */ /* 0x000fe20000000800 */
[----:B------:R-:W-:Y:S01]  /*79e0*/  USHF.L.U32 UR18, UR9, UR5, URZ ;  /* 0x0000000509127299 */ /* 0x000fe2000800063f */
[----:B------:R-:W-:Y:S01]  /*79f0*/  BSSY B0, `(.L_x_237) ;  /* 0x00000c6000007945 */ /* 0x000fe20003800000 */
[----:B------:R-:W-:Y:S01]  /*7a00*/  UIMAD.WIDE.U32 UR6, UR6, UR7, URZ ;  /* 0x00000007060672a5 */ /* 0x000fe2000f8e003f */
[----:B------:R-:W-:Y:S01]  /*7a10*/  IMAD.MOV.U32 R11, RZ, RZ, 0x1 ;  /* 0x00000001ff0b7424 */ /* 0x000fe200078e00ff */
[----:B------:R-:W-:Y:S01]  /*7a20*/  ULDC UR5, c[0x0][0x14] ;  /* 0x0000050000057ab9 */ /* 0x000fe20000000800 */
[----:B------:R-:W-:Y:S01]  /*7a30*/  LOP3.LUT R8, R19, 0x2, RZ, 0xfc, !PT ;  /* 0x0000000213087812 */ /* 0x000fe200078efcff */
[----:B------:R-:W-:-:S02]  /*7a40*/  UIMAD.WIDE.U32 UR22, UR6, UR5, URZ ;  /* 0x00000005061672a5 */ /* 0x000fc4000f8e003f */
[----:B------:R-:W-:Y:S01]  /*7a50*/  UIMAD UR13, UR7, UR5, URZ ;  /* 0x00000005070d72a4 */ /* 0x000fe2000f8e023f */
[----:B------:R-:W-:Y:S01]  /*7a60*/  ULDC UR4, c[0x0][0x600] ;  /* 0x0001800000047ab9 */ /* 0x000fe20000000800 */
[----:B------:R-:W-:Y:S02]  /*7a70*/  ULOP3.LUT UR17, URZ, UR8, URZ, 0x33, !UPT ;  /* 0x000000083f117292 */ /* 0x000fe4000f8e333f */
[----:B------:R-:W-:Y:S01]  /*7a80*/  UIADD3 UR4, UR4, -0x1, URZ ;  /* 0xffffffff04047890 */ /* 0x000fe2000fffe03f */
[----:B0-----:R-:W-:Y:S01]  /*7a90*/  VIADD R0, R0, 0x3f ;  /* 0x0000003f00007836 */ /* 0x001fe20000000000 */
[----:B------:R-:W-:Y:S01]  /*7aa0*/  UIADD3 UR13, UR23, UR13, URZ ;  /* 0x0000000d170d7290 */ /* 0x000fe2000fffe03f */
[----:B------:R-:W-:-:S03]  /*7ab0*/  ULDC.64 UR24, c[0x0][0x198] ;  /* 0x0000660000187ab9 */ /* 0x000fc60000000a00 */
[----:B------:R-:W-:-:S04]  /*7ac0*/  SHF.R.S32.HI R3, RZ, 0x1f, R0 ;  /* 0x0000001fff037819 */ /* 0x000fc80000011400 */
[----:B------:R-:W-:Y:S01]  /*7ad0*/  LEA.HI R3, R3, R0, RZ, 0x6 ;  /* 0x0000000003037211 */ /* 0x000fe200078f30ff */
[----:B------:R-:W-:Y:S01]  /*7ae0*/  IMAD.MOV.U32 R0, RZ, RZ, 0x1 ;  /* 0x00000001ff007424 */ /* 0x000fe200078e00ff */
[----:B-1----:R-:W-:Y:S02]  /*7af0*/  LOP3.LUT R9, R9, 0x1, RZ, 0xc0, !PT ;  /* 0x0000000109097812 */ /* 0x002fe400078ec0ff */
[----:B------:R-:W-:Y:S01]  /*7b00*/  SHF.R.S32.HI R10, RZ, 0x6, R3 ;  /* 0x00000006ff0a7819 */ /* 0x000fe20000011403 */
[----:B------:R-:W-:Y:S02]  /*7b10*/  IMAD.MOV.U32 R3, RZ, RZ, RZ ;  /* 0x000000ffff037224 */ /* 0x000fe400078e00ff */
[----:B------:R-:W-:Y:S02]  /*7b20*/  IMAD R12, R9, R12, 0x24180 ;  /* 0x00024180090c7424 */ /* 0x000fe400078e020c */
[----:B------:R-:W-:-:S07]  /*7b30*/  VIADD R13, R10, 0x1 ;  /* 0x000000010a0d7836 */ /* 0x000fce0000000000 */
.L_x_248:
[----:B------:R-:W-:-:S03]  /*7b40*/  UMOV UR5, 0xffffffff ;  /* 0xffffffff00057882 */ /* 0x000fc60000000000 */
[----:B------:R-:W-:Y:S05]  /*7b50*/  BRA.DIV UR5, `(.L_x_238) ;  /* 0x0000001205c87947 */ /* 0x000fea000b800000 */
[----:B------:R-:W-:-:S13]  /*7b60*/  ELECT P6, URZ, PT ;  /* 0x00000000003f782f */ /* 0x000fda00038c0000 */
.L_x_267:
[----:B------:R-:W0:Y:S01]  /*7b70*/  LDC R4, c[0x0][0x28c] ;  /* 0x0000a300ff047b82 */ /* 0x000e220000000800 */
[----:B------:R-:W-:Y:S01]  /*7b80*/  BSSY B1, `(.L_x_239) ;  /* 0x0000039000017945 */ /* 0x000fe20003800000 */
[----:B0-----:R-:W-:-:S13]  /*7b90*/  ISETP.LT.OR P6, PT, R4, 0x1, !P6 ;  /* 0x000000010400780c */ /* 0x001fda00077c1670 */
[----:B------:R-:W-:Y:S05]  /*7ba0*/  @P6 BRA `(.L_x_240) ;  /* 0x0000000000d86947 */ /* 0x000fea0003800000 */
[----:B------:R-:W-:Y:S02]  /*7bb0*/  IMAD R20, R20, 0x2, R9 ;  /* 0x0000000214147824 */ /* 0x000fe400078e0209 */
[----:B------:R-:W-:Y:S02]  /*7bc0*/  IMAD R21, R21, 0xc0, RZ ;  /* 0x000000c015157824 */ /* 0x000fe400078e02ff */
[----:B------:R-:W-:Y:S02]  /*7bd0*/  IMAD.MOV.U32 R24, RZ, RZ, RZ ;  /* 0x000000ffff187224 */ /* 0x000fe400078e00ff */
[----:B------:R-:W-:Y:S02]  /*7be0*/  IMAD.MOV.U32 R4, RZ, RZ, R13 ;  /* 0x000000ffff047224 */ /* 0x000fe400078e000d */
[----:B------:R-:W-:Y:S02]  /*7bf0*/  IMAD.MOV.U32 R5, RZ, RZ, R0 ;  /* 0x000000ffff057224 */ /* 0x000fe400078e0000 */
[----:B------:R-:W-:-:S02]  /*7c00*/  IMAD.MOV.U32 R7, RZ, RZ, R3 ;  /* 0x000000ffff077224 */ /* 0x000fc400078e0003 */
[----:B------:R-:W-:-:S07]  /*7c10*/  IMAD R20, R20, 0x30, RZ ;  /* 0x0000003014147824 */ /* 0x000fce00078e02ff */
.L_x_243:
[----:B------:R-:W0:Y:S01]  /*7c20*/  S2R R15, SR_CgaCtaId ;  /* 0x00000000000f7919 */ /* 0x000e220000008800 */
[----:B------:R-:W-:Y:S02]  /*7c30*/  MOV R14, 0x400 ;  /* 0x00000400000e7802 */ /* 0x000fe40000000f00 */
[----:B------:R-:W-:Y:S02]  /*7c40*/  LOP3.LUT P1, RZ, R18, 0x7f, RZ, 0xc0, !PT ;  /* 0x0000007f12ff7812 */ /* 0x000fe4000782c0ff */
[----:B0-----:R-:W-:Y:S02]  /*7c50*/  LEA R22, R15, R14, 0x18 ;  /* 0x0000000e0f167211 */ /* 0x001fe400078ec0ff */
[----:B------:R-:W-:-:S09]  /*7c60*/  SHF.L.U32 R14, R5, 0x1f, RZ ;  /* 0x0000001f050e7819 */ /* 0x000fd200000006ff */
[----:B------:R-:W0:Y:S01]  /*7c70*/  @!P1 LDC R15, c[0x0][0x500] ;  /* 0x00014000ff0f9b82 */ /* 0x000e220000000800 */
[----:B------:R-:W-:-:S04]  /*7c80*/  IMAD R23, R7, 0x8, R22 ;  /* 0x0000000807177824 */ /* 0x000fc800078e0216 */
[----:B------:R-:W1:Y:S02]  /*7c90*/  SYNCS.PHASECHK.TRANS64.TRYWAIT P0, [R23+URZ+0x60], R14 ;  /* 0x0000600e170075a7 */ /* 0x000e64000800017f */
[----:B-1----:R-:W-:Y:S05]  /*7ca0*/  @!P0 BRA `(.L_x_241) ;  /* 0x0000001000948947 */ /* 0x002fea0003800000 */
.L_x_268:
[----:B-1----:R-:W-:Y:S01]  /*7cb0*/  PRMT R14, R8, 0x9910, RZ ;  /* 0x00009910080e7816 */ /* 0x002fe200000000ff */
[----:B0-----:R0:W-:Y:S03]  /*7cc0*/  @!P1 SYNCS.ARRIVE.TRANS64 RZ, [R23+URZ], R15 ;  /* 0x0000000f17ff99a7 */ /* 0x0011e6000800003f */
[----:B------:R-:W-:-:S13]  /*7cd0*/  ISETP.NE.AND P0, PT, R14, 0x2, PT ;  /* 0x000000020e00780c */ /* 0x000fda0003f05270 */
[----:B0-----:R-:W-:Y:S05]  /*7ce0*/  @P0 BRA `(.L_x_242) ;  /* 0x0000000000040947 */ /* 0x001fea0003800000 */
[----:B------:R-:W-:Y:S01]  /*7cf0*/  BPT.TRAP 0x1 ;  /* 0x000000040000795c */ /* 0x000fe20000300000 */
.L_x_242:
[----:B------:R-:W-:Y:S01]  /*7d00*/  IMAD R14, R7, 0x3000, R22 ;  /* 0x00003000070e7824 */ /* 0x000fe200078e0216 */
[----:B------:R-:W-:Y:S01]  /*7d10*/  R2UR UR19, R22 ;  /* 0x00000000161372ca */ /* 0x000fe200000e0000 */
[----:B------:R-:W-:Y:S01]  /*7d20*/  VIADD R4, R4, 0xffffffff ;  /* 0xffffffff04047836 */ /* 0x000fe20000000000 */
[----:B------:R-:W-:Y:S01]  /*7d30*/  R2UR UR9, R23 ;  /* 0x00000000170972ca */ /* 0x000fe200000e0000 */
[----:B------:R-:W-:Y:S01]  /*7d40*/  UIADD3 UR6, UP0, UR24, 0xf0, URZ ;  /* 0x000000f018067890 */ /* 0x000fe2000ff1e03f */
[----:B------:R-:W-:Y:S01]  /*7d50*/  R2UR UR5, R14 ;  /* 0x000000000e0572ca */ /* 0x000fe200000e0000 */
[----:B------:R-:W-:Y:S01]  /*7d60*/  IMAD R14, R7, 0x1800, R12 ;  /* 0x00001800070e7824 */ /* 0x000fe200078e020c */
[----:B------:R-:W-:Y:S01]  /*7d70*/  R2UR UR11, R21 ;  /* 0x00000000150b72ca */ /* 0x000fe200000e0000 */
[----:B------:R-:W-:Y:S01]  /*7d80*/  UIADD3 UR26, UP1, UR24, 0x1f0, URZ ;  /* 0x000001f0181a7890 */ /* 0x000fe2000ff3e03f */
[----:B------:R-:W-:Y:S01]  /*7d90*/  R2UR UR10, R24 ;  /* 0x00000000180a72ca */ /* 0x000fe200000e0000 */
[----:B------:R-:W-:Y:S01]  /*7da0*/  UIADD3.X UR7, URZ, UR25, URZ, UP0, !UPT ;  /* 0x000000193f077290 */ /* 0x000fe200087fe43f */
[----:B------:R-:W-:Y:S01]  /*7db0*/  R2UR UR8, R14 ;  /* 0x000000000e0872ca */ /* 0x000fe200000e0000 */
[----:B------:R-:W-:Y:S01]  /*7dc0*/  VIADD R7, R7, 0x1 ;  /* 0x0000000107077836 */ /* 0x000fe20000000000 */
[----:B------:R-:W-:Y:S01]  /*7dd0*/  R2UR UR12, R6 ;  /* 0x00000000060c72ca */ /* 0x000fe200000e0000 */
[----:B------:R-:W-:Y:S01]  /*7de0*/  UIADD3.X UR27, URZ, UR25, URZ, UP1, !UPT ;  /* 0x000000193f1b7290 */ /* 0x000fe20008ffe43f */
[----:B------:R-:W-:Y:S01]  /*7df0*/  R2UR UR20, R20 ;  /* 0x00000000141472ca */ /* 0x000fe200000e0000 */
[----:B------:R-:W-:Y:S01]  /*7e00*/  UMOV UR14, 0x0 ;  /* 0x00000000000e7882 */ /* 0x000fe20000000000 */
[----:B------:R-:W-:Y:S01]  /*7e10*/  ISETP.GT.AND P1, PT, R4, 0x1, PT ;  /* 0x000000010400780c */ /* 0x000fe20003f24270 */
[----:B------:R-:W-:Y:S01]  /*7e20*/  UIADD3 UR16, UR5, 0x180, URZ ;  /* 0x0000018005107890 */ /* 0x000fe2000fffe03f */
[C---:B------:R-:W-:Y:S01]  /*7e30*/  ISETP.NE.AND P0, PT, R7.reuse, 0xc, PT ;  /* 0x0000000c0700780c */ /* 0x040fe20003f05270 */
[----:B------:R-:W-:Y:S01]  /*7e40*/  UMOV UR15, 0x10000000 ;  /* 0x10000000000f7882 */ /* 0x000fe20000000000 */
[----:B------:R-:W-:Y:S01]  /*7e50*/  UMOV UR21, 0x30000 ;  /* 0x0003000000157882 */ /* 0x000fe20000000000 */
[----:B------:R-:W-:Y:S01]  /*7e60*/  VIADD R24, R24, 0x40 ;  /* 0x0000004018187836 */ /* 0x000fe20000000000 */
[----:B------:R-:W-:Y:S01]  /*7e70*/  SEL R14, RZ, 0x1, P0 ;  /* 0x00000001ff0e7807 */ /* 0x000fe20000000000 */
[----:B------:R-:W-:Y:S01]  /*7e80*/  UIADD3 UR5, UR19, UR8, URZ ;  /* 0x0000000813057290 */ /* 0x000fe2000fffe03f */
[----:B------:R-:W-:-:S02]  /*7e90*/  SEL R7, R7, RZ, P0 ;  /* 0x000000ff07077207 */ /* 0x000fc40000000000 */
[----:B------:R-:W-:Y:S01]  /*7ea0*/  UMOV UR8, UR16 ;  /* 0x0000001000087c82 */ /* 0x000fe20008000000 */
[----:B------:R-:W-:Y:S01]  /*7eb0*/  LOP3.LUT R5, R5, R14, RZ, 0x3c, !PT ;  /* 0x0000000e05057212 */ /* 0x000fe200078e3cff */
[----:B------:R0:W-:Y:S02]  /*7ec0*/  UTMALDG.3D [UR8], [UR6], desc[UR14] ;  /* 0x00000e08060075b4 */ /* 0x0001e40008011000 */
[----:B0-----:R-:W-:Y:S01]  /*7ed0*/  UMOV UR11, UR20 ;  /* 0x00000014000b7c82 */ /* 0x001fe20008000000 */
[----:B------:R-:W-:Y:S02]  /*7ee0*/  UMOV UR8, UR5 ;  /* 0x0000000500087c82 */ /* 0x000fe40008000000 */
[----:B------:R0:W-:Y:S02]  /*7ef0*/  UTMALDG.3D.MULTICAST [UR8], [UR26], UR21, desc[UR14] ;  /* 0x00000e081a0073b4 */ /* 0x0001e40008011815 */
[----:B0-----:R-:W-:Y:S05]  /*7f00*/  @P1 BRA `(.L_x_243) ;  /* 0xfffffffc00441947 */ /* 0x001fea000383ffff */
.L_x_240:
[----:B------:R-:W-:Y:S05]  /*7f10*/  BSYNC B1 ;  /* 0x0000000000017941 */ /* 0x000fea0003800000 */
.L_x_239:
[----:B------:R-:W-:Y:S01]  /*7f20*/  LOP3.LUT P1, RZ, R11, 0xff, RZ, 0xc0, !PT ;  /* 0x000000ff0bff7812 */ /* 0x000fe2000782c0ff */
[C---:B------:R-:W-:Y:S01]  /*7f30*/  IMAD.IADD R6, R10.reuse, 0x1, R3 ;  /* 0x000000010a067824 */ /* 0x040fe200078e0203 */
[----:B------:R-:W-:Y:S01]  /*7f40*/  ULDC.64 UR6, c[0x0][0x650] ;  /* 0x0001940000067ab9 */ /* 0x000fe20000000a00 */
[----:B------:R-:W-:Y:S01]  /*7f50*/  ISETP.GE.U32.AND P2, PT, R10, 0xc, PT ;  /* 0x0000000c0a00780c */ /* 0x000fe20003f46070 */
[----:B------:R-:W-:Y:S01]  /*7f60*/  BSSY B1, `(.L_x_244) ;  /* 0x000006c000017945 */ /* 0x000fe20003800000 */
[----:B------:R-:W-:Y:S01]  /*7f70*/  IMAD.MOV.U32 R21, RZ, RZ, -0x1 ;  /* 0xffffffffff157424 */ /* 0x000fe200078e00ff */
[----:B------:R-:W-:Y:S01]  /*7f80*/  ISETP.GT.U32.AND P0, PT, R6, 0xb, PT ;  /* 0x0000000b0600780c */ /* 0x000fe20003f04070 */
[----:B------:R-:W-:Y:S01]  /*7f90*/  IMAD.MOV.U32 R20, RZ, RZ, -0x1 ;  /* 0xffffffffff147424 */ /* 0x000fe200078e00ff */
[----:B------:R-:W-:Y:S02]  /*7fa0*/  PRMT R11, RZ, 0x7610, R11 ;  /* 0x00007610ff0b7816 */ /* 0x000fe4000000000b */
[----:B------:R-:W-:-:S03]  /*7fb0*/  ISETP.LT.U32.AND P0, PT, R10, 0xc, P0 ;  /* 0x0000000c0a00780c */ /* 0x000fc60000701070 */
[----:B------:R-:W0:Y:S01]  /*7fc0*/  @P1 S2R R5, SR_CgaCtaId ;  /* 0x0000000000051919 */ /* 0x000e220000008800 */
[----:B------:R-:W-:-:S04]  /*7fd0*/  @P1 MOV R4, 0x400 ;  /* 0x0000040000041802 */ /* 0x000fc80000000f00 */
[----:B0-----:R-:W-:Y:S01]  /*7fe0*/  @P1 LEA R3, R5, R4, 0x18 ;  /* 0x0000000405031211 */ /* 0x001fe200078ec0ff */
[----:B------:R-:W-:-:S03]  /*7ff0*/  IMAD.WIDE.U32 R4, R6, -0x55555555, RZ ;  /* 0xaaaaaaab06047825 */ /* 0x000fc600078e00ff */
[----:B------:R0:W-:Y:S01]  /*8000*/  @P1 SYNCS.ARRIVE.TRANS64.A1T0 RZ, [R3+URZ+0xd8], RZ ;  /* 0x0000d8ff03ff19a7 */ /* 0x0001e2000810003f */
[----:B------:R-:W-:Y:S02]  /*8010*/  IADD3 R16, P1, R16, UR22, RZ ;  /* 0x0000001610107c10 */ /* 0x000fe4000ff3e0ff */
[----:B------:R-:W-:Y:S02]  /*8020*/  SHF.R.U32.HI R5, RZ, 0x3, R5 ;  /* 0x00000003ff057819 */ /* 0x000fe40000011605 */
[----:B------:R-:W-:Y:S02]  /*8030*/  IADD3.X R17, R17, UR13, RZ, P1, !PT ;  /* 0x0000000d11117c10 */ /* 0x000fe40008ffe4ff */
[----:B------:R-:W-:Y:S02]  /*8040*/  PRMT R4, RZ, 0x7610, R4 ;  /* 0x00007610ff047816 */ /* 0x000fe40000000004 */
[----:B0-----:R-:W-:Y:S02]  /*8050*/  SEL R3, RZ, 0x1, !P0 ;  /* 0x00000001ff037807 */ /* 0x001fe40004000000 */
[----:B------:R-:W-:-:S02]  /*8060*/  ISETP.GE.U32.AND P0, PT, R16, UR6, PT ;  /* 0x0000000610007c0c */ /* 0x000fc4000bf06070 */
[----:B------:R-:W-:Y:S01]  /*8070*/  LOP3.LUT R0, R0, R3, RZ, 0x3c, !PT ;  /* 0x0000000300007212 */ /* 0x000fe200078e3cff */
[----:B------:R-:W-:Y:S01]  /*8080*/  IMAD R3, R5, -0xc, R6 ;  /* 0xfffffff405037824 */ /* 0x000fe200078e0206 */
[----:B------:R-:W-:Y:S01]  /*8090*/  ISETP.GE.U32.AND.EX P0, PT, R17, UR7, PT, P0 ;  /* 0x0000000711007c0c */ /* 0x000fe2000bf06100 */
[----:B------:R-:W-:Y:S01]  /*80a0*/  IMAD.MOV.U32 R6, RZ, RZ, -0x1 ;  /* 0xffffffffff067424 */ /* 0x000fe200078e00ff */
[----:B------:R-:W-:-:S11]  /*80b0*/  @P2 LOP3.LUT R0, R0, 0x1, R5, 0x78, !PT ;  /* 0x0000000100002812 */ /* 0x000fd600078e7805 */
[----:B------:R-:W-:Y:S05]  /*80c0*/  @P0 BRA `(.L_x_245) ;  /* 0x0000000400540947 */ /* 0x000fea0003800000 */
[----:B------:R-:W0:Y:S01]  /*80d0*/  S2R R15, SR_CTAID.X ;  /* 0x00000000000f7919 */ /* 0x000e220000002500 */
[----:B------:R-:W-:Y:S01]  /*80e0*/  ULDC.64 UR6, c[0x0][0x628] ;  /* 0x00018a0000067ab9 */ /* 0x000fe20000000a00 */
[----:B------:R-:W-:Y:S01]  /*80f0*/  ULDC UR8, c[0x0][0x630] ;  /* 0x00018c0000087ab9 */ /* 0x000fe20000000800 */
[----:B------:R-:W-:Y:S01]  /*8100*/  ISETP.NE.U32.AND P0, PT, RZ, UR6, PT ;  /* 0x00000006ff007c0c */ /* 0x000fe2000bf05070 */
[----:B------:R-:W1:Y:S01]  /*8110*/  S2R R20, SR_CTAID.Y ;  /* 0x0000000000147919 */ /* 0x000e620000002600 */
[----:B------:R-:W-:Y:S01]  /*8120*/  ULDC UR9, c[0x0][0x150] ;  /* 0x0000540000097ab9 */ /* 0x000fe20000000800 */
[----:B------:R-:W-:Y:S01]  /*8130*/  IMAD.MOV.U32 R4, RZ, RZ, R16 ;  /* 0x000000ffff047224 */ /* 0x000fe200078e0010 */
[----:B------:R-:W-:Y:S01]  /*8140*/  ISETP.NE.AND.EX P0, PT, RZ, UR7, PT, P0 ;  /* 0x00000007ff007c0c */ /* 0x000fe2000bf05300 */
[----:B------:R-:W-:Y:S01]  /*8150*/  IMAD.MOV.U32 R5, RZ, RZ, R17 ;  /* 0x000000ffff057224 */ /* 0x000fe200078e0011 */
[----:B0-----:R-:W-:-:S11]  /*8160*/  I2FP.F32.U32 R22, R15 ;  /* 0x0000000f00167245 */ /* 0x001fd60000201000 */
[----:B------:R-:W-:Y:S05]  /*8170*/  @!P0 BRA `(.L_x_246) ;  /* 0x0000000000288947 */ /* 0x000fea0003800000 */
[----:B------:R-:W-:Y:S02]  /*8180*/  ULDC UR5, c[0x0][0x634] ;  /* 0x00018d0000057ab9 */ /* 0x000fe40000000800 */
[----:B------:R-:W-:-:S05]  /*8190*/  IADD3 R5, P0, R16, UR5, RZ ;  /* 0x0000000510057c10 */ /* 0x000fca000ff1e0ff */
[----:B------:R-:W-:-:S04]  /*81a0*/  IMAD.X R21, RZ, RZ, R17, P0 ;  /* 0x000000ffff157224 */ /* 0x000fc800000e0611 */
[----:B------:R-:W-:-:S04]  /*81b0*/  IMAD.WIDE.U32 R6, R21, UR6, RZ ;  /* 0x0000000615067c25 */ /* 0x000fc8000f8e00ff */
[----:B------:R-:W-:-:S04]  /*81c0*/  IMAD.WIDE.U32 R6, P0, R5, UR7, R6 ;  /* 0x0000000705067c25 */ /* 0x000fc8000f800006 */
[----:B------:R-:W-:-:S04]  /*81d0*/  IMAD.WIDE.U32 R4, R5, UR6, RZ ;  /* 0x0000000605047c25 */ /* 0x000fc8000f8e00ff */
[----:B------:R-:W-:Y:S01]  /*81e0*/  IMAD.MOV.U32 R4, RZ, RZ, R7 ;  /* 0x000000ffff047224 */ /* 0x000fe200078e0007 */
[----:B------:R-:W-:Y:S01]  /*81f0*/  IADD3 RZ, P1, R5, R6, RZ ;  /* 0x0000000605ff7210 */ /* 0x000fe20007f3e0ff */
[----:B------:R-:W-:-:S04]  /*8200*/  IMAD.X R5, RZ, RZ, RZ, P0 ;  /* 0x000000ffff057224 */ /* 0x000fc800000e06ff */
[----:B------:R-:W-:-:S08]  /*8210*/  IMAD.WIDE.U32.X R4, R21, UR7, R4, P1 ;  /* 0x0000000715047c25 */ /* 0x000fd000088e0404 */
.L_x_246:
[--C-:B------:R-:W-:Y:S01]  /*8220*/  SHF.R.U64 R14, R4, UR8, R5.reuse ;  /* 0x00000008040e7c19 */ /* 0x100fe20008001205 */
[----:B------:R-:W-:Y:S01]  /*8230*/  FMUL R22, R22, UR9 ;  /* 0x0000000916167c20 */ /* 0x000fe20008400000 */
[----:B------:R-:W-:Y:S01]  /*8240*/  SHF.R.U32.HI R4, RZ, UR8, R5 ;  /* 0x00000008ff047c19 */ /* 0x000fe20008011605 */
[----:B------:R-:W0:Y:S01]  /*8250*/  LDC R6, c[0x0][0x144] ;  /* 0x00005100ff067b82 */ /* 0x000e220000000800 */
[----:B------:R-:W-:Y:S01]  /*8260*/  IADD3 R5, P0, RZ, -R14, RZ ;  /* 0x8000000eff057210 */ /* 0x000fe20007f1e0ff */
[----:B------:R-:W-:Y:S01]  /*8270*/  ULDC UR5, c[0x0][0x154] ;  /* 0x0000550000057ab9 */ /* 0x000fe20000000800 */
[----:B-1----:R-:W-:Y:S01]  /*8280*/  I2FP.F32.U32 R7, R20 ;  /* 0x0000001400077245 */ /* 0x002fe20000201000 */
[----:B------:R-:W1:Y:S01]  /*8290*/  F2I.U32.TRUNC.NTZ R22, R22 ;  /* 0x0000001600167305 */ /* 0x000e62000020f000 */
[----:B------:R-:W-:Y:S01]  /*82a0*/  ULDC.64 UR6, c[0x0][0x620] ;  /* 0x0001880000067ab9 */ /* 0x000fe20000000a00 */
[----:B------:R-:W-:Y:S01]  /*82b0*/  IMAD.X R4, RZ, RZ, ~R4, P0 ;  /* 0x000000ffff047224 */ /* 0x000fe200000e0e04 */
[----:B------:R-:W-:Y:S01]  /*82c0*/  ISETP.NE.AND P2, PT, R2, 0x1, PT ;  /* 0x000000010200780c */ /* 0x000fe20003f45270 */
[----:B------:R-:W-:Y:S01]  /*82d0*/  FMUL R23, R7, UR5 ;  /* 0x0000000507177c20 */ /* 0x000fe20008400000 */
[----:B------:R-:W2:Y:S01]  /*82e0*/  LDC R25, c[0x0][0x148] ;  /* 0x00005200ff197b82 */ /* 0x000ea20000000800 */
[----:B------:R-:W-:Y:S01]  /*82f0*/  IMAD R4, R4, UR6, RZ ;  /* 0x0000000604047c24 */ /* 0x000fe2000f8e02ff */
[----:B------:R-:W-:-:S03]  /*8300*/  ULDC UR5, c[0x0][0x618] ;  /* 0x0001860000057ab9 */ /* 0x000fc60000000800 */
[----:B------:R-:W3:Y:S01]  /*8310*/  F2I.U32.TRUNC.NTZ R23, R23 ;  /* 0x0000001700177305 */ /* 0x000ee2000020f000 */
[C---:B------:R-:W-:Y:S02]  /*8320*/  IMAD R7, R5.reuse, UR7, R4 ;  /* 0x0000000705077c24 */ /* 0x040fe4000f8e0204 */
[----:B------:R-:W-:Y:S01]  /*8330*/  IMAD.WIDE.U32 R4, R5, UR6, R16 ;  /* 0x0000000605047c25 */ /* 0x000fe2000f8e0010 */
[----:B------:R-:W-:Y:S02]  /*8340*/  ULDC.64 UR6, c[0x0][0x640] ;  /* 0x0001900000067ab9 */ /* 0x000fe40000000a00 */
[----:B------:R-:W-:Y:S01]  /*8350*/  ISETP.NE.U32.AND P0, PT, RZ, UR6, PT ;  /* 0x00000006ff007c0c */ /* 0x000fe2000bf05070 */
[----:B------:R-:W-:Y:S02]  /*8360*/  IMAD.IADD R5, R5, 0x1, R7 ;  /* 0x0000000105057824 */ /* 0x000fe400078e0207 */
[----:B-1----:R-:W-:Y:S01]  /*8370*/  IMAD.MOV R22, RZ, RZ, -R22 ;  /* 0x000000ffff167224 */ /* 0x002fe200078e0a16 */
[----:B------:R-:W-:-:S02]  /*8380*/  ISETP.NE.AND.EX P0, PT, RZ, UR7, PT, P0 ;  /* 0x00000007ff007c0c */ /* 0x000fc4000bf05300 */
[----:B------:R-:W-:Y:S01]  /*8390*/  SHF.R.U64 R21, R4, UR5, R5 ;  /* 0x0000000504157c19 */ /* 0x000fe20008001205 */
[----:B0-----:R-:W-:Y:S01]  /*83a0*/  IMAD R15, R6, R22, R15 ;  /* 0x00000016060f7224 */ /* 0x001fe200078e020f */
[----:B------:R-:W-:Y:S01]  /*83b0*/  SHF.R.U32.HI R4, RZ, UR5, R5 ;  /* 0x00000005ff047c19 */ /* 0x000fe20008011605 */
[----:B------:R-:W-:Y:S01]  /*83c0*/  ULDC UR5, c[0x0][0x608] ;  /* 0x0001820000057ab9 */ /* 0x000fe20000000800 */
[----:B---3--:R-:W-:Y:S02]  /*83d0*/  IMAD.MOV R6, RZ, RZ, -R23 ;  /* 0x000000ffff067224 */ /* 0x008fe400078e0a17 */
[--C-:B------:R-:W-:Y:S02]  /*83e0*/  SHF.R.U64 R22, R21, UR5, R4.reuse ;  /* 0x0000000515167c19 */ /* 0x100fe40008001204 */
[----:B------:R-:W-:Y:S01]  /*83f0*/  SHF.R.U32.HI R5, RZ, UR5, R4 ;  /* 0x00000005ff057c19 */ /* 0x000fe20008011604 */
[----:B------:R-:W-:Y:S01]  /*8400*/  ULDC UR5, c[0x0][0x658] ;  /* 0x0001960000057ab9 */ /* 0x000fe20000000800 */
[----:B--2---:R-:W-:-:S02]  /*8410*/  @P2 IMAD R15, R25, R6, R20 ;  /* 0x00000006190f2224 */ /* 0x004fc400078e0214 */
[--C-:B------:R-:W-:Y:S02]  /*8420*/  SHF.R.U64 R20, R22, UR5, R5.reuse ;  /* 0x0000000516147c19 */ /* 0x100fe40008001205 */
[----:B------:R-:W-:-:S03]  /*8430*/  SHF.R.U32.HI R23, RZ, UR5, R5 ;  /* 0x00000005ff177c19 */ /* 0x000fc60008011605 */
[----:B------:R-:W-:Y:S02]  /*8440*/  IMAD.MOV.U32 R6, RZ, RZ, R20 ;  /* 0x000000ffff067224 */ /* 0x000fe400078e0014 */
[----:B------:R-:W-:Y:S01]  /*8450*/  IMAD.MOV.U32 R5, RZ, RZ, R23 ;  /* 0x000000ffff057224 */ /* 0x000fe200078e0017 */
[----:B------:R-:W-:Y:S06]  /*8460*/  @!P0 BRA `(.L_x_247) ;  /* 0x00000000002c8947 */ /* 0x000fec0003800000 */
        /* <DEDUP_REMOVED lines=9> */
[----:B------:R-:W-:-:S04]  /*8500*/  IMAD.WIDE.U32.X R4, R23, UR7, R4, P1 ;  /* 0x0000000717047c25 */ /* 0x000fc800088e0404 */
[----:B------:R-:W-:-:S07]  /*8510*/  IMAD.MOV.U32 R6, RZ, RZ, R4 ;  /* 0x000000ffff067224 */ /* 0x000fce00078e0004 */
.L_x_247:
[----:B------:R-:W-:Y:S01]  /*8520*/  ULDC UR5, c[0x0][0x648] ;  /* 0x0001920000057ab9 */ /* 0x000fe20000000800 */
[----:B------:R-:W-:Y:S01]  /*8530*/  LOP3.LUT R4, R22, UR17, RZ, 0xc0, !PT ;  /* 0x0000001116047c12 */ /* 0x000fe2000f8ec0ff */
[----:B------:R-:W-:Y:S01]  /*8540*/  ULDC UR6, c[0x0][0x610] ;  /* 0x0001840000067ab9 */ /* 0x000fe20000000800 */
[----:B------:R-:W-:Y:S01]  /*8550*/  SHF.R.U64 R5, R6, UR5, R5 ;  /* 0x0000000506057c19 */ /* 0x000fe20008001205 */
[----:B------:R-:W-:Y:S01]  /*8560*/  ULDC UR5, c[0x0][0x638] ;  /* 0x00018e0000057ab9 */ /* 0x000fe20000000800 */
[----:B------:R-:W-:-:S03]  /*8570*/  LOP3.LUT R21, R21, UR4, RZ, 0xc0, !PT ;  /* 0x0000000415157c12 */ /* 0x000fc6000f8ec0ff */
[----:B------:R-:W-:Y:S02]  /*8580*/  IMAD.MOV R7, RZ, RZ, -R5 ;  /* 0x000000ffff077224 */ /* 0x000fe400078e0a05 */
[----:B------:R-:W-:Y:S02]  /*8590*/  IMAD R4, R5, UR18, R4 ;  /* 0x0000001205047c24 */ /* 0x000fe4000f8e0204 */
[----:B------:R-:W-:Y:S01]  /*85a0*/  IMAD R20, R7, UR5, R20 ;  /* 0x0000000507147c24 */ /* 0x000fe2000f8e0214 */
[----:B------:R-:W-:Y:S01]  /*85b0*/  ULDC UR5, c[0x0][0x600] ;  /* 0x0001800000057ab9 */ /* 0x000fe20000000800 */
[----:B------:R-:W-:Y:S02]  /*85c0*/  IMAD R15, R4, UR6, R15 ;  /* 0x00000006040f7c24 */ /* 0x000fe4000f8e020f */
[----:B------:R-:W-:Y:S02]  /*85d0*/  IMAD R6, R20, UR5, R21 ;  /* 0x0000000514067c24 */ /* 0x000fe4000f8e0215 */
[----:B------:R-:W-:-:S03]  /*85e0*/  IMAD.MOV.U32 R4, RZ, RZ, 0x1 ;  /* 0x00000001ff047424 */ /* 0x000fc600078e00ff */
[----:B------:R-:W-:Y:S02]  /*85f0*/  SEL R20, R6, R15, !P2 ;  /* 0x0000000f06147207 */ /* 0x000fe40005000000 */
[----:B------:R-:W-:Y:S01]  /*8600*/  SEL R21, R15, R6, !P2 ;  /* 0x000000060f157207 */ /* 0x000fe20005000000 */
[----:B------:R-:W-:-:S07]  /*8610*/  IMAD.MOV.U32 R6, RZ, RZ, R14 ;  /* 0x000000ffff067224 */ /* 0x000fce00078e000e */
.L_x_245:
[----:B------:R-:W-:Y:S05]  /*8620*/  BSYNC B1 ;  /* 0x0000000000017941 */ /* 0x000fea0003800000 */
.L_x_244:
[----:B------:R-:W-:-:S13]  /*8630*/  LOP3.LUT P0, RZ, R4, 0xff, RZ, 0xc0, !PT ;  /* 0x000000ff04ff7812 */ /* 0x000fda000780c0ff */
[----:B------:R-:W-:Y:S05]  /*8640*/  @P0 BRA `(.L_x_248) ;  /* 0xfffffff4003c0947 */ /* 0x000fea000383ffff */
[----:B------:R-:W-:Y:S05]  /*8650*/  BSYNC B0 ;  /* 0x0000000000007941 */ /* 0x000fea0003800000 */
.L_x_237:
[----:B------:R-:W-:-:S03]  /*8660*/  UMOV UR5, 0xffffffff ;  /* 0xffffffff00057882 */ /* 0x000fc60000000000 */
[----:B------:R-:W-:Y:S05]  /*8670*/  BRA.DIV UR5, `(.L_x_249) ;  /* 0x0000000a05347947 */ /* 0x000fea000b800000 */
[----:B------:R-:W-:-:S13]  /*8680*/  ELECT P6, URZ, PT ;  /* 0x00000000003f782f */ /* 0x000fda00038c0000 */
.L_x_271:
[----:B------:R-:W-:Y:S04]  /*8690*/  BSSY B0, `(.L_x_250) ;  /* 0x0000073000007945 */ /* 0x000fe80003800000 */
[----:B------:R-:W-:Y:S05]  /*86a0*/  @!P6 BRA `(.L_x_251) ;  /* 0x0000000400c4e947 */ /* 0x000fea0003800000 */
[----:B------:R-:W-:-:S04]  /*86b0*/  LOP3.LUT R19, R19, 0x2, RZ, 0xfc, !PT ;  /* 0x0000000213137812 */ /* 0x000fc800078efcff */
[----:B------:R-:W-:-:S13]  /*86c0*/  ISETP.NE.AND P0, PT, R19, 0x3, PT ;  /* 0x000000031300780c */ /* 0x000fda0003f05270 */
[----:B------:R-:W-:Y:S05]  /*86d0*/  @!P0 BRA `(.L_x_252) ;  /* 0x0000000000048947 */ /* 0x000fea0003800000 */
[----:B------:R-:W-:Y:S01]  /*86e0*/  BPT.TRAP 0x1 ;  /* 0x000000040000795c */ /* 0x000fe20000300000 */
.L_x_252:
[----:B------:R-:W0:Y:S01]  /*86f0*/  S2R R5, SR_CgaCtaId ;  /* 0x0000000000057919 */ /* 0x000e220000008800 */
[----:B------:R-:W-:Y:S02]  /*8700*/  MOV R2, 0x400 ;  /* 0x0000040000027802 */ /* 0x000fe40000000f00 */
[----:B------:R-:W-:Y:S02]  /*8710*/  SHF.L.U32 R4, R0, 0x1f, RZ ;  /* 0x0000001f00047819 */ /* 0x000fe400000006ff */
[----:B0-----:R-:W-:-:S05]  /*8720*/  LEA R2, R5, R2, 0x18 ;  /* 0x0000000205027211 */ /* 0x001fca00078ec0ff */
[----:B------:R-:W-:-:S04]  /*8730*/  VIADD R2, R2, 0x60 ;  /* 0x0000006002027836 */ /* 0x000fc80000000000 */
[C---:B------:R-:W-:Y:S02]  /*8740*/  IMAD R7, R3.reuse, 0x8, R2 ;  /* 0x0000000803077824 */ /* 0x040fe400078e0202 */
[----:B------:R-:W-:Y:S02]  /*8750*/  VIADD R3, R3, 0x1 ;  /* 0x0000000103037836 */ /* 0x000fe40000000000 */
[----:B------:R-:W0:Y:S03]  /*8760*/  SYNCS.PHASECHK.TRANS64.TRYWAIT P0, [R7+URZ], R4 ;  /* 0x00000004070075a7 */ /* 0x000e26000800017f */
[----:B------:R-:W-:-:S04]  /*8770*/  ISETP.NE.AND P1, PT, R3, 0xc, PT ;  /* 0x0000000c0300780c */ /* 0x000fc80003f25270 */
[----:B------:R-:W-:Y:S02]  /*8780*/  SEL R5, RZ, 0x1, P1 ;  /* 0x00000001ff057807 */ /* 0x000fe40000800000 */
[----:B------:R-:W-:Y:S02]  /*8790*/  SEL R3, R3, RZ, P1 ;  /* 0x000000ff03037207 */ /* 0x000fe40000800000 */
[----:B------:R-:W-:-:S03]  /*87a0*/  LOP3.LUT R6, R0, R5, RZ, 0x3c, !PT ;  /* 0x0000000500067212 */ /* 0x000fc600078e3cff */
[----:B------:R-:W-:Y:S01]  /*87b0*/  IMAD R8, R3, 0x8, R2 ;  /* 0x0000000803087824 */ /* 0x000fe200078e0202 */
[----:B------:R-:W-:Y:S01]  /*87c0*/  SHF.L.U32 R5, R6, 0x1f, RZ ;  /* 0x0000001f06057819 */ /* 0x000fe200000006ff */
[----:B0-----:R-:W-:Y:S06]  /*87d0*/  @!P0 BRA `(.L_x_253) ;  /* 0x0000000400fc8947 */ /* 0x001fec0003800000 */
.L_x_272:
[----:B------:R-:W1:Y:S01]  /*87e0*/  SYNCS.PHASECHK.TRANS64.TRYWAIT P0, [R8+URZ], R5 ;  /* 0x00000005080075a7 */ /* 0x000e62000800017f */
[----:B------:R-:W-:-:S05]  /*87f0*/  VIADD R0, R3, 0x1 ;  /* 0x0000000103007836 */ /* 0x000fca0000000000 */
[----:B------:R-:W-:-:S04]  /*8800*/  ISETP.NE.AND P1, PT, R0, 0xc, PT ;  /* 0x0000000c0000780c */ /* 0x000fc80003f25270 */
[----:B------:R-:W-:Y:S02]  /*8810*/  SEL R3, RZ, 0x1, P1 ;  /* 0x00000001ff037807 */ /* 0x000fe40000800000 */
[----:B0-----:R-:W-:Y:S02]  /*8820*/  SEL R7, R0, RZ, P1 ;  /* 0x000000ff00077207 */ /* 0x001fe40000800000 */
[----:B------:R-:W-:-:S03]  /*8830*/  LOP3.LUT R6, R6, R3, RZ, 0x3c, !PT ;  /* 0x0000000306067212 */ /* 0x000fc600078e3cff */
[----:B------:R-:W-:Y:S01]  /*8840*/  IMAD R9, R7, 0x8, R2 ;  /* 0x0000000807097824 */ /* 0x000fe200078e0202 */
[----:B------:R-:W-:Y:S01]  /*8850*/  SHF.L.U32 R4, R6, 0x1f, RZ ;  /* 0x0000001f06047819 */ /* 0x000fe200000006ff */
[----:B-1----:R-:W-:Y:S06]  /*8860*/  @!P0 BRA `(.L_x_254) ;  /* 0x0000000400ec8947 */ /* 0x002fec0003800000 */
.L_x_273:
[----:B------:R-:W1:Y:S01]  /*8870*/  SYNCS.PHASECHK.TRANS64.TRYWAIT P0, [R9+URZ], R4 ;  /* 0x00000004090075a7 */ /* 0x000e62000800017f */
[----:B------:R-:W-:-:S05]  /*8880*/  VIADD R0, R7, 0x1 ;  /* 0x0000000107007836 */ /* 0x000fca0000000000 */
[----:B------:R-:W-:-:S04]  /*8890*/  ISETP.NE.AND P1, PT, R0, 0xc, PT ;  /* 0x0000000c0000780c */ /* 0x000fc80003f25270 */
[----:B------:R-:W-:Y:S02]  /*88a0*/  SEL R3, RZ, 0x1, P1 ;  /* 0x00000001ff037807 */ /* 0x000fe40000800000 */
[----:B------:R-:W-:Y:S02]  /*88b0*/  SEL R7, R0, RZ, P1 ;  /* 0x000000ff00077207 */ /* 0x000fe40000800000 */
[----:B------:R-:W-:-:S03]  /*88c0*/  LOP3.LUT R6, R6, R3, RZ, 0x3c, !PT ;  /* 0x0000000306067212 */ /* 0x000fc600078e3cff */
[----:B0-----:R-:W-:Y:S01]  /*88d0*/  IMAD R8, R7, 0x8, R2 ;  /* 0x0000000807087824 */ /* 0x001fe200078e0202 */
[----:B------:R-:W-:Y:S01]  /*88e0*/  SHF.L.U32 R5, R6, 0x1f, RZ ;  /* 0x0000001f06057819 */ /* 0x000fe200000006ff */
[----:B-1----:R-:W-:Y:S06]  /*88f0*/  @!P0 BRA `(.L_x_255) ;  /* 0x0000000400dc8947 */ /* 0x002fec0003800000 */
.L_x_274:
        /* <DEDUP_REMOVED lines=9> */
.L_x_275:
        /* <DEDUP_REMOVED lines=9> */
.L_x_276:
        /* <DEDUP_REMOVED lines=9> */
.L_x_277:
        /* <DEDUP_REMOVED lines=9> */
.L_x_278:
        /* <DEDUP_REMOVED lines=9> */
.L_x_279:
        /* <DEDUP_REMOVED lines=9> */
.L_x_280:
[----:B------:R-:W1:Y:S01]  /*8c60*/  SYNCS.PHASECHK.TRANS64.TRYWAIT P0, [R8+URZ], R5 ;  /* 0x00000005080075a7 */ /* 0x000e62000800017f */
[----:B------:R-:W-:-:S05]  /*8c70*/  VIADD R0, R7, 0x1 ;  /* 0x0000000107007836 */ /* 0x000fca0000000000 */
[----:B------:R-:W-:-:S04]  /*8c80*/  ISETP.NE.AND P1, PT, R0, 0xc, PT ;  /* 0x0000000c0000780c */ /* 0x000fc80003f25270 */
[----:B------:R-:W-:Y:S02]  /*8c90*/  SEL R3, RZ, 0x1, P1 ;  /* 0x00000001ff037807 */ /* 0x000fe40000800000 */
[----:B------:R-:W-:Y:S02]  /*8ca0*/  SEL R7, R0, RZ, P1 ;  /* 0x000000ff00077207 */ /* 0x000fe40000800000 */
[----:B0-----:R-:W-:-:S03]  /*8cb0*/  LOP3.LUT R9, R6, R3, RZ, 0x3c, !PT ;  /* 0x0000000306097212 */ /* 0x001fc600078e3cff */
[----:B------:R-:W-:Y:S01]  /*8cc0*/  IMAD R11, R7, 0x8, R2 ;  /* 0x00000008070b7824 */ /* 0x000fe200078e0202 */
[----:B------:R-:W-:Y:S01]  /*8cd0*/  SHF.L.U32 R6, R9, 0x1f, RZ ;  /* 0x0000001f09067819 */ /* 0x000fe200000006ff */
[----:B-1----:R-:W-:Y:S06]  /*8ce0*/  @!P0 BRA `(.L_x_262) ;  /* 0x00000004006c8947 */ /* 0x002fec0003800000 */
.L_x_281:
[----:B------:R-:W1:Y:S01]  /*8cf0*/  SYNCS.PHASECHK.TRANS64.TRYWAIT P0, [R11+URZ], R6 ;  /* 0x000000060b0075a7 */ /* 0x000e62000800017f */
[----:B------:R-:W-:-:S05]  /*8d00*/  VIADD R0, R7, 0x1 ;  /* 0x0000000107007836 */ /* 0x000fca0000000000 */
[----:B------:R-:W-:-:S04]  /*8d10*/  ISETP.NE.AND P1, PT, R0, 0xc, PT ;  /* 0x0000000c0000780c */ /* 0x000fc80003f25270 */
[----:B------:R-:W-:Y:S02]  /*8d20*/  SEL R4, RZ, 0x1, P1 ;  /* 0x00000001ff047807 */ /* 0x000fe40000800000 */
[----:B------:R-:W-:Y:S02]  /*8d30*/  SEL R3, R0, RZ, P1 ;  /* 0x000000ff00037207 */ /* 0x000fe40000800000 */
[----:B------:R-:W-:Y:S01]  /*8d40*/  LOP3.LUT R0, R9, R4, RZ, 0x3c, !PT ;  /* 0x0000000409007212 */ /* 0x000fe200078e3cff */
[----:B-1----:R-:W-:Y:S06]  /*8d50*/  @!P0 BRA `(.L_x_263) ;  /* 0x0000000400648947 */ /* 0x002fec0003800000 */
.L_x_282:
[----:B------:R-:W-:Y:S01]  /*8d60*/  IMAD R3, R3, 0x8, R2 ;  /* 0x0000000803037824 */ /* 0x000fe200078e0202 */
[----:B------:R-:W-:-:S07]  /*8d70*/  SHF.L.U32 R0, R0, 0x1f, RZ ;  /* 0x0000001f00007819 */ /* 0x000fce00000006ff */
.L_x_264:
[----:B--2---:R2:W3:Y:S02]  /*8d80*/  SYNCS.PHASECHK.TRANS64.TRYWAIT P0, [R3+URZ], R0 ;  /* 0x00000000030075a7 */ /* 0x0044e4000800017f */
[----:B---3--:R-:W-:Y:S05]  /*8d90*/  @!P0 NANOSLEEP.SYNCS 0x989680 ;  /* 0x009896800000895d */ /* 0x008fea0003900000 */
[----:B------:R-:W3:Y:S02]  /*8da0*/  @!P0 SYNCS.PHASECHK.TRANS64 P0, [R3+URZ], R0 ;  /* 0x00000000030085a7 */ /* 0x000ee4000800007f */
[----:B---3--:R-:W-:Y:S05]  /*8db0*/  @!P0 BRA `(.L_x_264) ;  /* 0xfffffffc00f08947 */ /* 0x008fea000383ffff */
.L_x_251:
[----:B------:R-:W-:Y:S05]  /*8dc0*/  BSYNC B0 ;  /* 0x0000000000007941 */ /* 0x000fea0003800000 */
.L_x_250:
[----:B------:R-:W-:Y:S05]  /*8dd0*/  EXIT ;  /* 0x000000000000794d */ /* 0x000fea0003800000 */
.L_x_22:
[----:B----4-:R4:W0:Y:S02]  /*8de0*/  SYNCS.PHASECHK.TRANS64.TRYWAIT P1, [R3+URZ], R0 ;  /* 0x00000000030075a7 */ /* 0x010824000802017f */
[----:B0-----:R-:W-:Y:S05]  /*8df0*/  @!P1 NANOSLEEP.SYNCS 0x989680 ;  /* 0x009896800000995d */ /* 0x001fea0003900000 */
[----:B------:R-:W0:Y:S02]  /*8e00*/  @!P1 SYNCS.PHASECHK.TRANS64 P1, [R3+URZ], R0 ;  /* 0x00000000030095a7 */ /* 0x000e24000802007f */
[----:B0-----:R-:W-:Y:S05]  /*8e10*/  @!P1 BRA `(.L_x_22) ;  /* 0xfffffffc00f09947 */ /* 0x001fea000383ffff */
[----:B------:R-:W-:Y:S05]  /*8e20*/  BRA `(.L_x_21) ;  /* 0xffffff8800087947 */ /* 0x000fea000383ffff */
.L_x_27:
[----:B-1----:R1:W3:Y:S02]  /*8e30*/  SYNCS.PHASECHK.TRANS64.TRYWAIT P1, [R5+URZ], R4 ;  /* 0x00000004050075a7 */ /* 0x0022e4000802017f */
[----:B---3--:R-:W-:Y:S05]  /*8e40*/  @!P1 NANOSLEEP.SYNCS 0x989680 ;  /* 0x009896800000995d */ /* 0x008fea0003900000 */
[----:B------:R-:W3:Y:S02]  /*8e50*/  @!P1 SYNCS.PHASECHK.TRANS64 P1, [R5+URZ], R4 ;  /* 0x00000004050095a7 */ /* 0x000ee4000802007f */
[----:B---3--:R-:W-:Y:S05]  /*8e60*/  @!P1 BRA `(.L_x_27) ;  /* 0xfffffffc00f09947 */ /* 0x008fea000383ffff */
[----:B------:R-:W-:Y:S05]  /*8e70*/  BRA `(.L_x_26) ;  /* 0xffffff8800e47947 */ /* 0x000fea000383ffff */
.L_x_238:
[----:B------:R-:W-:Y:S01]  /*8e80*/  BSSY B1, `(.L_x_265) ;  /* 0x0000006000017945 */ /* 0x000fe20003800000 */
[----:B------:R-:W-:-:S07]  /*8e90*/  IMAD.MOV.U32 R15, RZ, RZ, -0x1 ;  /* 0xffffffffff0f7424 */ /* 0x000fce00078e00ff */
[----:B------:R-:W-:Y:S05]  /*8ea0*/  WARPSYNC.COLLECTIVE R15, `(.L_x_266) ;  /* 0x000000000f0c7348 */ /* 0x000fea0003c00000 */
[----:B------:R-:W-:Y:S02]  /*8eb0*/  ELECT P6, UR62, PT ;  /* 0x00000000003e782f */ /* 0x000fe400038c0000 */
[----:B------:R-:W-:Y:S01]  /*8ec0*/  MOV R14, UR62 ;  /* 0x0000003e000e7c02 */ /* 0x000fe20008000f00 */
[----:B------:R-:W-:Y:S10]  /*8ed0*/  ENDCOLLECTIVE ;  /* 0x000000000000791b */ /* 0x000ff40003800000 */
.L_x_266:
[----:B------:R-:W-:Y:S05]  /*8ee0*/  BSYNC B1 ;  /* 0x0000000000017941 */ /* 0x000fea0003800000 */
.L_x_265:
[----:B------:R-:W-:Y:S05]  /*8ef0*/  BRA `(.L_x_267) ;  /* 0xffffffec001c7947 */ /* 0x000fea000383ffff */
.L_x_241:
[----:B-1----:R1:W2:Y:S02]  /*8f00*/  SYNCS.PHASECHK.TRANS64.TRYWAIT P0, [R23+URZ+0x60], R14 ;  /* 0x0000600e170075a7 */ /* 0x0022a4000800017f */
[----:B--2---:R-:W-:Y:S05]  /*8f10*/  @!P0 NANOSLEEP.SYNCS 0x989680 ;  /* 0x009896800000895d */ /* 0x004fea0003900000 */
[----:B------:R-:W2:Y:S02]  /*8f20*/  @!P0 SYNCS.PHASECHK.TRANS64 P0, [R23+URZ+0x60], R14 ;  /* 0x0000600e170085a7 */ /* 0x000ea4000800007f */
[----:B--2---:R-:W-:Y:S05]  /*8f30*/  @!P0 BRA `(.L_x_241) ;  /* 0xfffffffc00f08947 */ /* 0x004fea000383ffff */
[----:B------:R-:W-:Y:S05]  /*8f40*/  BRA `(.L_x_268) ;  /* 0xffffffec00587947 */ /* 0x000fea000383ffff */
.L_x_249:
[----:B------:R-:W-:Y:S01]  /*8f50*/  BSSY B0, `(.L_x_269) ;  /* 0x0000006000007945 */ /* 0x000fe20003800000 */
[----:B------:R-:W-:-:S07]  /*8f60*/  IMAD.MOV.U32 R15, RZ, RZ, -0x1 ;  /* 0xffffffffff0f7424 */ /* 0x000fce00078e00ff */
[----:B------:R-:W-:Y:S05]  /*8f70*/  WARPSYNC.COLLECTIVE R15, `(.L_x_270) ;  /* 0x000000000f0c7348 */ /* 0x000fea0003c00000 */
[----:B------:R-:W-:Y:S02]  /*8f80*/  ELECT P6, UR62, PT ;  /* 0x00000000003e782f */ /* 0x000fe400038c0000 */
[----:B------:R-:W-:Y:S01]  /*8f90*/  MOV R14, UR62 ;  /* 0x0000003e000e7c02 */ /* 0x000fe20008000f00 */
[----:B------:R-:W-:Y:S10]  /*8fa0*/  ENDCOLLECTIVE ;  /* 0x000000000000791b */ /* 0x000ff40003800000 */
.L_x_270:
[----:B------:R-:W-:Y:S05]  /*8fb0*/  BSYNC B0 ;  /* 0x0000000000007941 */ /* 0x000fea0003800000 */
.L_x_269:
[----:B------:R-:W-:Y:S05]  /*8fc0*/  BRA `(.L_x_271) ;  /* 0xfffffff400b07947 */ /* 0x000fea000383ffff */
.L_x_253:
[----:B0-----:R0:W1:Y:S02]  /*8fd0*/  SYNCS.PHASECHK.TRANS64.TRYWAIT P0, [R7+URZ], R4 ;  /* 0x00000004070075a7 */ /* 0x001064000800017f */
[----:B-1----:R-:W-:Y:S05]  /*8fe0*/  @!P0 NANOSLEEP.SYNCS 0x989680 ;  /* 0x009896800000895d */ /* 0x002fea0003900000 */
[----:B------:R-:W1:Y:S02]  /*8ff0*/  @!P0 SYNCS.PHASECHK.TRANS64 P0, [R7+URZ], R4 ;  /* 0x00000004070085a7 */ /* 0x000e64000800007f */
[----:B-1----:R-:W-:Y:S05]  /*9000*/  @!P0 BRA `(.L_x_253) ;  /* 0xfffffffc00f08947 */ /* 0x002fea000383ffff */
[----:B------:R-:W-:Y:S05]  /*9010*/  BRA `(.L_x_272) ;  /* 0xfffffff400f07947 */ /* 0x000fea000383ffff */
.L_x_254:
[----:B0-----:R0:W1:Y:S02]  /*9020*/  SYNCS.PHASECHK.TRANS64.TRYWAIT P0, [R8+URZ], R5 ;  /* 0x00000005080075a7 */ /* 0x001064000800017f */
[----:B-1----:R-:W-:Y:S05]  /*9030*/  @!P0 NANOSLEEP.SYNCS 0x989680 ;  /* 0x009896800000895d */ /* 0x002fea0003900000 */
[----:B------:R-:W1:Y:S02]  /*9040*/  @!P0 SYNCS.PHASECHK.TRANS64 P0, [R8+URZ], R5 ;  /* 0x00000005080085a7 */ /* 0x000e64000800007f */
[----:B-1----:R-:W-:Y:S05]  /*9050*/  @!P0 BRA `(.L_x_254) ;  /* 0xfffffffc00f08947 */ /* 0x002fea000383ffff */
[----:B------:R-:W-:Y:S05]  /*9060*/  BRA `(.L_x_273) ;  /* 0xfffffff800007947 */ /* 0x000fea000383ffff */
.L_x_255:
[----:B0-----:R0:W1:Y:S02]  /*9070*/  SYNCS.PHASECHK.TRANS64.TRYWAIT P0, [R9+URZ], R4 ;  /* 0x00000004090075a7 */ /* 0x001064000800017f */
[----:B-1----:R-:W-:Y:S05]  /*9080*/  @!P0 NANOSLEEP.SYNCS 0x989680 ;  /* 0x009896800000895d */ /* 0x002fea0003900000 */
[----:B------:R-:W1:Y:S02]  /*9090*/  @!P0 SYNCS.PHASECHK.TRANS64 P0, [R9+URZ], R4 ;  /* 0x00000004090085a7 */ /* 0x000e64000800007f */
[----:B-1----:R-:W-:Y:S05]  /*90a0*/  @!P0 BRA `(.L_x_255) ;  /* 0xfffffffc00f08947 */ /* 0x002fea000383ffff */
[----:B------:R-:W-:Y:S05]  /*90b0*/  BRA `(.L_x_274) ;  /* 0xfffffff800107947 */ /* 0x000fea000383ffff */
.L_x_256:
[----:B0-----:R0:W1:Y:S02]  /*90c0*/  SYNCS.PHASECHK.TRANS64.TRYWAIT P0, [R8+URZ], R5 ;  /* 0x00000005080075a7 */ /* 0x001064000800017f */
[----:B-1----:R-:W-:Y:S05]  /*90d0*/  @!P0 NANOSLEEP.SYNCS 0x989680 ;  /* 0x009896800000895d */ /* 0x002fea0003900000 */
[----:B------:R-:W1:Y:S02]  /*90e0*/  @!P0 SYNCS.PHASECHK.TRANS64 P0, [R8+URZ], R5 ;  /* 0x00000005080085a7 */ /* 0x000e64000800007f */
[----:B-1----:R-:W-:Y:S05]  /*90f0*/  @!P0 BRA `(.L_x_256) ;  /* 0xfffffffc00f08947 */ /* 0x002fea000383ffff */
[----:B------:R-:W-:Y:S05]  /*9100*/  BRA `(.L_x_275) ;  /* 0xfffffff800207947 */ /* 0x000fea000383ffff */
.L_x_257:
[----:B0-----:R0:W1:Y:S02]  /*9110*/  SYNCS.PHASECHK.TRANS64.TRYWAIT P0, [R9+URZ], R4 ;  /* 0x00000004090075a7 */ /* 0x001064000800017f */
[----:B-1----:R-:W-:Y:S05]  /*9120*/  @!P0 NANOSLEEP.SYNCS 0x989680 ;  /* 0x009896800000895d */ /* 0x002fea0003900000 */
[----:B------:R-:W1:Y:S02]  /*9130*/  @!P0 SYNCS.PHASECHK.TRANS64 P0, [R9+URZ], R4 ;  /* 0x00000004090085a7 */ /* 0x000e64000800007f */
[----:B-1----:R-:W-:Y:S05]  /*9140*/  @!P0 BRA `(.L_x_257) ;  /* 0xfffffffc00f08947 */ /* 0x002fea000383ffff */
[----:B------:R-:W-:Y:S05]  /*9150*/  BRA `(.L_x_276) ;  /* 0xfffffff800307947 */ /* 0x000fea000383ffff */
.L_x_258:
[----:B0-----:R0:W1:Y:S02]  /*9160*/  SYNCS.PHASECHK.TRANS64.TRYWAIT P0, [R8+URZ], R5 ;  /* 0x00000005080075a7 */ /* 0x001064000800017f */
[----:B-1----:R-:W-:Y:S05]  /*9170*/  @!P0 NANOSLEEP.SYNCS 0x989680 ;  /* 0x009896800000895d */ /* 0x002fea0003900000 */
[----:B------:R-:W1:Y:S02]  /*9180*/  @!P0 SYNCS.PHASECHK.TRANS64 P0, [R8+URZ], R5 ;  /* 0x00000005080085a7 */ /* 0x000e64000800007f */
[----:B-1----:R-:W-:Y:S05]  /*9190*/  @!P0 BRA `(.L_x_258) ;  /* 0xfffffffc00f08947 */ /* 0x002fea000383ffff */
[----:B------:R-:W-:Y:S05]  /*91a0*/  BRA `(.L_x_277) ;  /* 0xfffffff800407947 */ /* 0x000fea000383ffff */
.L_x_259:
[----:B0-----:R0:W1:Y:S02]  /*91b0*/  SYNCS.PHASECHK.TRANS64.TRYWAIT P0, [R9+URZ], R4 ;  /* 0x00000004090075a7 */ /* 0x001064000800017f */
[----:B-1----:R-:W-:Y:S05]  /*91c0*/  @!P0 NANOSLEEP.SYNCS 0x989680 ;  /* 0x009896800000895d */ /* 0x002fea0003900000 */
[----:B------:R-:W1:Y:S02]  /*91d0*/  @!P0 SYNCS.PHASECHK.TRANS64 P0, [R9+URZ], R4 ;  /* 0x00000004090085a7 */ /* 0x000e64000800007f */
[----:B-1----:R-:W-:Y:S05]  /*91e0*/  @!P0 BRA `(.L_x_259) ;  /* 0xfffffffc00f08947 */ /* 0x002fea000383ffff */
[----:B------:R-:W-:Y:S05]  /*91f0*/  BRA `(.L_x_278) ;  /* 0xfffffff800507947 */ /* 0x000fea000383ffff */
.L_x_260:
[----:B0-----:R0:W1:Y:S02]  /*9200*/  SYNCS.PHASECHK.TRANS64.TRYWAIT P0, [R8+URZ], R5 ;  /* 0x00000005080075a7 */ /* 0x001064000800017f */
[----:B-1----:R-:W-:Y:S05]  /*9210*/  @!P0 NANOSLEEP.SYNCS 0x989680 ;  /* 0x009896800000895d */ /* 0x002fea0003900000 */
[----:B------:R-:W1:Y:S02]  /*9220*/  @!P0 SYNCS.PHASECHK.TRANS64 P0, [R8+URZ], R5 ;  /* 0x00000005080085a7 */ /* 0x000e64000800007f */
[----:B-1----:R-:W-:Y:S05]  /*9230*/  @!P0 BRA `(.L_x_260) ;  /* 0xfffffffc00f08947 */ /* 0x002fea000383ffff */
[----:B------:R-:W-:Y:S05]  /*9240*/  BRA `(.L_x_279) ;  /* 0xfffffff800607947 */ /* 0x000fea000383ffff */
.L_x_261:
[----:B0-----:R0:W1:Y:S02]  /*9250*/  SYNCS.PHASECHK.TRANS64.TRYWAIT P0, [R9+URZ], R4 ;  /* 0x00000004090075a7 */ /* 0x001064000800017f */
[----:B-1----:R-:W-:Y:S05]  /*9260*/  @!P0 NANOSLEEP.SYNCS 0x989680 ;  /* 0x009896800000895d */ /* 0x002fea0003900000 */
[----:B------:R-:W1:Y:S02]  /*9270*/  @!P0 SYNCS.PHASECHK.TRANS64 P0, [R9+URZ], R4 ;  /* 0x00000004090085a7 */ /* 0x000e64000800007f */
[----:B-1----:R-:W-:Y:S05]  /*9280*/  @!P0 BRA `(.L_x_261) ;  /* 0xfffffffc00f08947 */ /* 0x002fea000383ffff */
[----:B------:R-:W-:Y:S05]  /*9290*/  BRA `(.L_x_280) ;  /* 0xfffffff800707947 */ /* 0x000fea000383ffff */
.L_x_262:
[----:B0-----:R0:W1:Y:S02]  /*92a0*/  SYNCS.PHASECHK.TRANS64.TRYWAIT P0, [R8+URZ], R5 ;  /* 0x00000005080075a7 */ /* 0x001064000800017f */
[----:B-1----:R-:W-:Y:S05]  /*92b0*/  @!P0 NANOSLEEP.SYNCS 0x989680 ;  /* 0x009896800000895d */ /* 0x002fea0003900000 */
[----:B------:R-:W1:Y:S02]  /*92c0*/  @!P0 SYNCS.PHASECHK.TRANS64 P0, [R8+URZ], R5 ;  /* 0x00000005080085a7 */ /* 0x000e64000800007f */
[----:B-1----:R-:W-:Y:S05]  /*92d0*/  @!P0 BRA `(.L_x_262) ;  /* 0xfffffffc00f08947 */ /* 0x002fea000383ffff */
[----:B------:R-:W-:Y:S05]  /*92e0*/  BRA `(.L_x_281) ;  /* 0xfffffff800807947 */ /* 0x000fea000383ffff */
.L_x_263:
[----:B-1----:R1:W2:Y:S02]  /*92f0*/  SYNCS.PHASECHK.TRANS64.TRYWAIT P0, [R11+URZ], R6 ;  /* 0x000000060b0075a7 */ /* 0x0022a4000800017f */
[----:B--2---:R-:W-:Y:S05]  /*9300*/  @!P0 NANOSLEEP.SYNCS 0x989680 ;  /* 0x009896800000895d */ /* 0x004fea0003900000 */
[----:B------:R-:W2:Y:S02]  /*9310*/  @!P0 SYNCS.PHASECHK.TRANS64 P0, [R11+URZ], R6 ;  /* 0x000000060b0085a7 */ /* 0x000ea4000800007f */
[----:B--2---:R-:W-:Y:S05]  /*9320*/  @!P0 BRA `(.L_x_263) ;  /* 0xfffffffc00f08947 */ /* 0x004fea000383ffff */
[----:B------:R-:W-:Y:S05]  /*9330*/  BRA `(.L_x_282) ;  /* 0xfffffff800887947 */ /* 0x000fea000383ffff */
.L_x_283:
[----:B------:R-:W-:-:S00]  /*9340*/  BRA `(.L_x_283) ;  /* 0xfffffffc00fc7947 */ /* 0x000fc0000383ffff */
[----:B------:R-:W-:-:S00]  /*9350*/  NOP ;  /* 0x0000000000007918 */ /* 0x000fc00000000000 */
        /* <DEDUP_REMOVED lines=10> */
.L_x_284:


//--------------------- .nv.global.init           --------------------------
	.section	.nv.global.init,"aw",@progbits
.nv.global.init:
	.type		$str$22,@object
	.size		$str$22,($str$23 - $str$22)
$str$22:
        /*0000*/ 	.byte	0x6b, 0x5f, 0x74, 0x69, 0x6c, 0x65, 0x5f, 0x63, 0x6f, 0x75, 0x6e, 0x74, 0x20, 0x3e, 0x3d, 0x20
        /*0010*/ 	.byte	0x31, 0x00
	.type		$str$23,@object
	.size		$str$23,(__unnamed_1 - $str$23)
$str$23:
        /*0012*/ 	.byte	0x2f, 0x74, 0x6d, 0x70, 0x2f, 0x63, 0x75, 0x74, 0x6c, 0x61, 0x73, 0x73, 0x5f, 0x73, 0x77, 0x65
        /*0022*/ 	.byte	0x65, 0x70, 0x5f, 0x73, 0x72, 0x63, 0x2f, 0x69, 0x6e, 0x63, 0x6c, 0x75, 0x64, 0x65, 0x2f, 0x63
        /*0032*/ 	.byte	0x75, 0x74, 0x6c, 0x61, 0x73, 0x73, 0x2f, 0x67, 0x65, 0x6d, 0x6d, 0x2f, 0x63, 0x6f, 0x6c, 0x6c
        /*0042*/ 	.byte	0x65, 0x63, 0x74, 0x69, 0x76, 0x65, 0x2f, 0x73, 0x6d, 0x39, 0x30, 0x5f, 0x6d, 0x6d, 0x61, 0x5f
        /*0052*/ 	.byte	0x74, 0x6d, 0x61, 0x5f, 0x67, 0x6d, 0x6d, 0x61, 0x5f, 0x73, 0x73, 0x5f, 0x77, 0x61, 0x72, 0x70
        /*0062*/ 	.byte	0x73, 0x70, 0x65, 0x63, 0x69, 0x61, 0x6c, 0x69, 0x7a, 0x65, 0x64, 0x2e, 0x68, 0x70, 0x70, 0x00
	.type		__unnamed_1,@object
	.size		__unnamed_1,(.L_0 - __unnamed_1)
__unnamed_1:
        /*0072*/ 	.byte	0x76, 0x6f, 0x69, 0x64, 0x20, 0x63, 0x75, 0x74, 0x6c, 0x61, 0x73, 0x73, 0x3a, 0x3a, 0x67, 0x65
        /* <DEDUP_REMOVED lines=172> */
        /*0b42*/ 	.byte	0x64, 0x65, 0x6e, 0x74, 0x69, 0x74, 0x79, 0x5d, 0x00
.L_0:


//--------------------- .nv.shared._ZN7cutlass13device_kernelINS_4gemm6kernel13GemmUniversalIN4cute5tupleIJiiiiEEENS1_10collective13CollectiveMmaINS1_34MainloopSm90TmaGmmaWarpSpecializedILi12ENS5_IJNS4_1CILi2EEENSA_ILi1EEESC_EEENS1_35KernelTmaWarpSpecializedCooperativeEEENS5_IJNSA_ILi192EEENSA_ILi96EEENSA_ILi64EEEEEEaNS5_IJlSC_lEEEaSK_NS4_8TiledMMAINS4_8MMA_AtomIJNS4_4SM904GMMA26MMA_64x96x32_S32S8S8_SS_TNEEEENS4_6LayoutISD_NS5_IJSC_NSA_ILi0EEESS_EEEEENS5_IJNS4_10UnderscoreESV_SV_EEEEENS4_13SM90_TMA_LOADENS4_14ComposedLayoutINS4_7SwizzleILi2ELi4ELi3EEENS4_18smem_ptr_flag_bitsILi8EEENSR_INS5_IJNSA_ILi8EEESI_EEENS5_IJSI_SC_EEEEEEEvNS4_8identityENS4_23SM90_TMA_LOAD_MULTICASTES18_vS19_EENS_8epilogue10collective6detail29Sm90TmaWarpSpecializedAdapterINS1D_15DefaultEpilogueIaSK_SK_NS1C_6thread17LinearCombinationIaLi1EiiLNS1H_9ScaleType4KindE0ELNS_15FloatRoundStyleE2EaEENS1_15EpilogueDefaultEEEEEvvEEEEvNT_6ParamsE --------------------------
	.section	.nv.shared._ZN7cutlass13device_kernelINS_4gemm6kernel13GemmUniversalIN4cute5tupleIJiiiiEEENS1_10collective13CollectiveMmaINS1_34MainloopSm90TmaGmmaWarpSpecializedILi12ENS5_IJNS4_1CILi2EEENSA_ILi1EEESC_EEENS1_35KernelTmaWarpSpecializedCooperativeEEENS5_IJNSA_ILi192EEENSA_ILi96EEENSA_ILi64EEEEEEaNS5_IJlSC_lEEEaSK_NS4_8TiledMMAINS4_8MMA_AtomIJNS4_4SM904GMMA26MMA_64x96x32_S32S8S8_SS_TNEEEENS4_6LayoutISD_NS5_IJSC_NSA_ILi0EEESS_EEEEENS5_IJNS4_10UnderscoreESV_SV_EEEEENS4_13SM90_TMA_LOADENS4_14ComposedLayoutINS4_7SwizzleILi2ELi4ELi3EEENS4_18smem_ptr_flag_bitsILi8EEENSR_INS5_IJNSA_ILi8EEESI_EEENS5_IJSI_SC_EEEEEEEvNS4_8identityENS4_23SM90_TMA_LOAD_MULTICASTES18_vS19_EENS_8epilogue10collective6detail29Sm90TmaWarpSpecializedAdapterINS1D_15DefaultEpilogueIaSK_SK_NS1C_6thread17LinearCombinationIaLi1EiiLNS1H_9ScaleType4KindE0ELNS_15FloatRoundStyleE2EaEENS1_15EpilogueDefaultEEEEEvvEEEEvNT_6ParamsE,"aw",@nobits
	.sectionflags	@""
	.align	16
	.zero		1024


//--------------------- .nv.shared.reserved.0     --------------------------
	.section	.nv.shared.reserved.0,"aw",@nobits
	.weak		__nv_reservedSMEM_offset_0_alias
	.size		__nv_reservedSMEM_offset_0_alias, 0, 0
	.other		__nv_reservedSMEM_offset_0_alias,@"STO_CUDA_RESERVED_SHARED STV_DEFAULT"
__nv_reservedSMEM_offset_0_alias:
	.zero		0


//--------------------- .nv.global                --------------------------
	.section	.nv.global,"aw",@nobits
.nv.global:
	.type		_ZN39_INTERNAL_f64a3fa3_4_k_cu_fb504c22_98794cute1_E,@object
	.size		_ZN39_INTERNAL_f64a3fa3_4_k_cu_fb504c22_98794cute1_E,(_ZN39_INTERNAL_f64a3fa3_4_k_cu_fb504c22_98794cuda3std3__45__cpo6cbeginE - _ZN39_INTERNAL_f64a3fa3_4_k_cu_fb504c22_98794cute1_E)
_ZN39_INTERNAL_f64a3fa3_4_k_cu_fb504c22_98794cute1_E:
	.zero		1
	.type		_ZN39_INTERNAL_f64a3fa3_4_k_cu_fb504c22_98794cuda3std3__45__cpo6cbeginE,@object
	.size		_ZN39_INTERNAL_f64a3fa3_4_k_cu_fb504c22_98794cuda3std3__45__cpo6cbeginE,(_ZN39_INTERNAL_f64a3fa3_4_k_cu_fb504c22_98794cuda3std3__48in_placeE - _ZN39_INTERNAL_f64a3fa3_4_k_cu_fb504c22_98794cuda3std3__45__cpo6cbeginE)
_ZN39_INTERNAL_f64a3fa3_4_k_cu_fb504c22_98794cuda3std3__45__cpo6cbeginE:
	.zero		1
	.type		_ZN39_INTERNAL_f64a3fa3_4_k_cu_fb504c22_98794cuda3std3__48in_placeE,@object
	.size		_ZN39_INTERNAL_f64a3fa3_4_k_cu_fb504c22_98794cuda3std3__48in_placeE,(_ZN39_INTERNAL_f64a3fa3_4_k_cu_fb504c22_98794cuda3std6ranges3__45__cpo9iter_moveE - _ZN39_INTERNAL_f64a3fa3_4_k_cu_fb504c22_98794cuda3std3__48in_placeE)
_ZN39_INTERNAL_f64a3fa3_4_k_cu_fb504c22_98794cuda3std3__48in_placeE:
	.zero		1
	.type		_ZN39_INTERNAL_f64a3fa3_4_k_cu_fb504c22_98794cuda3std6ranges3__45__cpo9iter_moveE,@object
	.size		_ZN39_INTERNAL_f64a3fa3_4_k_cu_fb504c22_98794cuda3std6ranges3__45__cpo9iter_moveE,(_ZN39_INTERNAL_f64a3fa3_4_k_cu_fb504c22_98794cuda3std3__45__cpo5beginE - _ZN39_INTERNAL_f64a3fa3_4_k_cu_fb504c22_98794cuda3std6ranges3__45__cpo9iter_moveE)
_ZN39_INTERNAL_f64a3fa3_4_k_cu_fb504c22_98794cuda3std6ranges3__45__cpo9iter_moveE:
	.zero		1
	.type		_ZN39_INTERNAL_f64a3fa3_4_k_cu_fb504c22_98794cuda3std3__45__cpo5beginE,@object
	.size		_ZN39_INTERNAL_f64a3fa3_4_k_cu_fb504c22_98794cuda3std3__45__cpo5beginE,(_ZN39_INTERNAL_f64a3fa3_4_k_cu_fb504c22_98794cuda3std3__441_GLOBAL__N__f64a3fa3_4_k_cu_fb504c22_98796ignoreE - _ZN39_INTERNAL_f64a3fa3_4_k_cu_fb504c22_98794cuda3std3__45__cpo5beginE)
_ZN39_INTERNAL_f64a3fa3_4_k_cu_fb504c22_98794cuda3std3__45__cpo5beginE:
	.zero		1
	.type		_ZN39_INTERNAL_f64a3fa3_4_k_cu_fb504c22_98794cuda3std3__441_GLOBAL__N__f64a3fa3_4_k_cu_fb504c22_98796ignoreE,@object
	.size		_ZN39_INTERNAL_f64a3fa3_4_k_cu_fb504c22_98794cuda3std3__441_GLOBAL__N__f64a3fa3_4_k_cu_fb504c22_98796ignoreE,(_ZN39_INTERNAL_f64a3fa3_4_k_cu_fb504c22_98794cute7productE - _ZN39_INTERNAL_f64a3fa3_4_k_cu_fb504c22_98794cuda3std3__441_GLOBAL__N__f64a3fa3_4_k_cu_fb504c22_98796ignoreE)
_ZN39_INTERNAL_f64a3fa3_4_k_cu_fb504c22_98794cuda3std3__441_GLOBAL__N__f64a3fa3_4_k_cu_fb504c22_98796ignoreE:
	.zero		1
	.type		_ZN39_INTERNAL_f64a3fa3_4_k_cu_fb504c22_98794cute7productE,@object
	.size		_ZN39_INTERNAL_f64a3fa3_4_k_cu_fb504c22_98794cute7productE,(_ZN39_INTERNAL_f64a3fa3_4_k_cu_fb504c22_98794cuda3std3__45__cpo3endE - _ZN39_INTERNAL_f64a3fa3_4_k_cu_fb504c22_98794cute7productE)
_ZN39_INTERNAL_f64a3fa3_4_k_cu_fb504c22_98794cute7productE:
	.zero		1
	.type		_ZN39_INTERNAL_f64a3fa3_4_k_cu_fb504c22_98794cuda3std3__45__cpo3endE,@object
	.size		_ZN39_INTERNAL_f64a3fa3_4_k_cu_fb504c22_98794cuda3std3__45__cpo3endE,(_ZN39_INTERNAL_f64a3fa3_4_k_cu_fb504c22_98794cuda3std3__419piecewise_constructE - _ZN39_INTERNAL_f64a3fa3_4_k_cu_fb504c22_98794cuda3std3__45__cpo3endE)
_ZN39_INTERNAL_f64a3fa3_4_k_cu_fb504c22_98794cuda3std3__45__cpo3endE:
	.zero		1
	.type		_ZN39_INTERNAL_f64a3fa3_4_k_cu_fb504c22_98794cuda3std3__419piecewise_constructE,@object
	.size		_ZN39_INTERNAL_f64a3fa3_4_k_cu_fb504c22_98794cuda3std3__419piecewise_constructE,(_ZN39_INTERNAL_f64a3fa3_4_k_cu_fb504c22_98794cuda3std3__45__cpo4cendE - _ZN39_INTERNAL_f64a3fa3_4_k_cu_fb504c22_98794cuda3std3__419piecewise_constructE)
_ZN39_INTERNAL_f64a3fa3_4_k_cu_fb504c22_98794cuda3std3__419piecewise_constructE:
	.zero		1
	.type		_ZN39_INTERNAL_f64a3fa3_4_k_cu_fb504c22_98794cuda3std3__45__cpo4cendE,@object
	.size		_ZN39_INTERNAL_f64a3fa3_4_k_cu_fb504c22_98794cuda3std3__45__cpo4cendE,(_ZN39_INTERNAL_f64a3fa3_4_k_cu_fb504c22_98794cuda3std6ranges3__45__cpo4swapE - _ZN39_INTERNAL_f64a3fa3_4_k_cu_fb504c22_98794cuda3std3__45__cpo4cendE)
_ZN39_INTERNAL_f64a3fa3_4_k_cu_fb504c22_98794cuda3std3__45__cpo4cendE:
	.zero		1
	.type		_ZN39_INTERNAL_f64a3fa3_4_k_cu_fb504c22_98794cuda3std6ranges3__45__cpo4swapE,@object
	.size		_ZN39_INTERNAL_f64a3fa3_4_k_cu_fb504c22_98794cuda3std6ranges3__45__cpo4swapE,(.L_8 - _ZN39_INTERNAL_f64a3fa3_4_k_cu_fb504c22_98794cuda3std6ranges3__45__cpo4swapE)
_ZN39_INTERNAL_f64a3fa3_4_k_cu_fb504c22_98794cuda3std6ranges3__45__cpo4swapE:
	.zero		1
.L_8:


//--------------------- .nv.constant0._ZN7cutlass13device_kernelINS_4gemm6kernel13GemmUniversalIN4cute5tupleIJiiiiEEENS1_10collective13CollectiveMmaINS1_34MainloopSm90TmaGmmaWarpSpecializedILi12ENS5_IJNS4_1CILi2EEENSA_ILi1EEESC_EEENS1_35KernelTmaWarpSpecializedCooperativeEEENS5_IJNSA_ILi192EEENSA_ILi96EEENSA_ILi64EEEEEEaNS5_IJlSC_lEEEaSK_NS4_8TiledMMAINS4_8MMA_AtomIJNS4_4SM904GMMA26MMA_64x96x32_S32S8S8_SS_TNEEEENS4_6LayoutISD_NS5_IJSC_NSA_ILi0EEESS_EEEEENS5_IJNS4_10UnderscoreESV_SV_EEEEENS4_13SM90_TMA_LOADENS4_14ComposedLayoutINS4_7SwizzleILi2ELi4ELi3EEENS4_18smem_ptr_flag_bitsILi8EEENSR_INS5_IJNSA_ILi8EEESI_EEENS5_IJSI_SC_EEEEEEEvNS4_8identityENS4_23SM90_TMA_LOAD_MULTICASTES18_vS19_EENS_8epilogue10collective6detail29Sm90TmaWarpSpecializedAdapterINS1D_15DefaultEpilogueIaSK_SK_NS1C_6thread17LinearCombinationIaLi1EiiLNS1H_9ScaleType4KindE0ELNS_15FloatRoundStyleE2EaEENS1_15EpilogueDefaultEEEEEvvEEEEvNT_6ParamsE --------------------------
	.section	.nv.constant0._ZN7cutlass13device_kernelINS_4gemm6kernel13GemmUniversalIN4cute5tupleIJiiiiEEENS1_10collective13CollectiveMmaINS1_34MainloopSm90TmaGmmaWarpSpecializedILi12ENS5_IJNS4_1CILi2EEENSA_ILi1EEESC_EEENS1_35KernelTmaWarpSpecializedCooperativeEEENS5_IJNSA_ILi192EEENSA_ILi96EEENSA_ILi64EEEEEEaNS5_IJlSC_lEEEaSK_NS4_8TiledMMAINS4_8MMA_AtomIJNS4_4SM904GMMA26MMA_64x96x32_S32S8S8_SS_TNEEEENS4_6LayoutISD_NS5_IJSC_NSA_ILi0EEESS_EEEEENS5_IJNS4_10UnderscoreESV_SV_EEEEENS4_13SM90_TMA_LOADENS4_14ComposedLayoutINS4_7SwizzleILi2ELi4ELi3EEENS4_18smem_ptr_flag_bitsILi8EEENSR_INS5_IJNSA_ILi8EEESI_EEENS5_IJSI_SC_EEEEEEEvNS4_8identityENS4_23SM90_TMA_LOAD_MULTICASTES18_vS19_EENS_8epilogue10collective6detail29Sm90TmaWarpSpecializedAdapterINS1D_15DefaultEpilogueIaSK_SK_NS1C_6thread17LinearCombinationIaLi1EiiLNS1H_9ScaleType4KindE0ELNS_15FloatRoundStyleE2EaEENS1_15EpilogueDefaultEEEEEvvEEEEvNT_6ParamsE,"a",@progbits
	.sectionflags	@""
	.align	4
.nv.constant0._ZN7cutlass13device_kernelINS_4gemm6kernel13GemmUniversalIN4cute5tupleIJiiiiEEENS1_10collective13CollectiveMmaINS1_34MainloopSm90TmaGmmaWarpSpecializedILi12ENS5_IJNS4_1CILi2EEENSA_ILi1EEESC_EEENS1_35KernelTmaWarpSpecializedCooperativeEEENS5_IJNSA_ILi192EEENSA_ILi96EEENSA_ILi64EEEEEEaNS5_IJlSC_lEEEaSK_NS4_8TiledMMAINS4_8MMA_AtomIJNS4_4SM904GMMA26MMA_64x96x32_S32S8S8_SS_TNEEEENS4_6LayoutISD_NS5_IJSC_NSA_ILi0EEESS_EEEEENS5_IJNS4_10UnderscoreESV_SV_EEEEENS4_13SM90_TMA_LOADENS4_14ComposedLayoutINS4_7SwizzleILi2ELi4ELi3EEENS4_18smem_ptr_flag_bitsILi8EEENSR_INS5_IJNSA_ILi8EEESI_EEENS5_IJSI_SC_EEEEEEEvNS4_8identityENS4_23SM90_TMA_LOAD_MULTICASTES18_vS19_EENS_8epilogue10collective6detail29Sm90TmaWarpSpecializedAdapterINS1D_15DefaultEpilogueIaSK_SK_NS1C_6thread17LinearCombinationIaLi1EiiLNS1H_9ScaleType4KindE0ELNS_15FloatRoundStyleE2EaEENS1_15EpilogueDefaultEEEEEvvEEEEvNT_6ParamsE:
	.zero		1664


//--------------------- SYMBOLS --------------------------

	.type		.nv.reservedSmem.offset0,@object
	.size		.nv.reservedSmem.offset0,0x4
	.type		__assertfail,@function
